// auto-generated by cutlass_sweep.gemm — config: {"arch": "sm_90", "cluster_m": 1, "cluster_n": 1, "dtype": "bf16", "dtype_b": "bf16", "layout": "nt", "stages": 0, "tile_k": 32, "tile_m": 64, "tile_n": 16}
#include "cutlass/cutlass.h"
#include "cutlass/gemm/collective/collective_builder.hpp"
#include "cutlass/gemm/device/gemm_universal_adapter.h"
#include "cutlass/gemm/kernel/gemm_universal.hpp"
#include "cutlass/epilogue/collective/collective_builder.hpp"

using ElemA = cutlass::bfloat16_t;
using ElemB = cutlass::bfloat16_t;
using ElemCD = cutlass::bfloat16_t;
using Acc  = float;
using TileShape    = cute::Shape<cute::_64, cute::_16, cute::_32>;
using ClusterShape = cute::Shape<cute::_1, cute::_1, cute::_1>;

using CollectiveEpilogue = typename cutlass::epilogue::collective::CollectiveBuilder<
    cutlass::arch::Sm90, cutlass::arch::OpClassTensorOp,
    TileShape, ClusterShape,
    cutlass::epilogue::collective::EpilogueTileAuto,
    Acc, Acc,
    ElemCD, cutlass::layout::RowMajor, 128 / cutlass::sizeof_bits<ElemCD>::value,
    ElemCD, cutlass::layout::RowMajor, 128 / cutlass::sizeof_bits<ElemCD>::value,
    cutlass::epilogue::collective::EpilogueScheduleAuto
  >::CollectiveOp;

using CollectiveMainloop = typename cutlass::gemm::collective::CollectiveBuilder<
    cutlass::arch::Sm90, cutlass::arch::OpClassTensorOp,
    ElemA, cutlass::layout::RowMajor, 128 / cutlass::sizeof_bits<ElemA>::value,
    ElemB, cutlass::layout::ColumnMajor, 128 / cutlass::sizeof_bits<ElemB>::value,
    Acc,
    TileShape, ClusterShape,
    cutlass::gemm::collective::StageCountAutoCarveout<static_cast<int>(sizeof(typename CollectiveEpilogue::SharedStorage))>,
    cutlass::gemm::collective::KernelScheduleAuto
  >::CollectiveOp;

using GemmKernel = cutlass::gemm::kernel::GemmUniversal<
    cute::Shape<int,int,int,int>,
    CollectiveMainloop,
    CollectiveEpilogue
>;
using Gemm = cutlass::gemm::device::GemmUniversalAdapter<GemmKernel>;

// Force the device kernel symbol into the cubin without needing a host main.
auto* _anchor = &cutlass::device_kernel<GemmKernel>;


// ===== COMPILED SASS (sm_90a) =====

	.target	sm_90a

	.elftype	@"ET_EXEC"


//--------------------- .note.nv.tkinfo           --------------------------
	.section	.note.nv.tkinfo,"",@"SHT_NOTE"
	.sectionflags	@"SHF_NOTE_NV_TKINFO"
	.tkinfo
        /*0018*/ 	.word	0x00000002
        /*0030*/ 	.string	""
        /*0030*/ 	.string	"ptxas"
        /*0030*/ 	.string	"Cuda compilation tools, release 13.0, V13.0.88"
        /*0030*/ 	.string	"Build cuda_13.0.r13.0/compiler.36424714_0"
        /*0030*/ 	.string	"-arch sm_90a -m 64 "



//--------------------- .note.nv.cuinfo           --------------------------
	.section	.note.nv.cuinfo,"",@"SHT_NOTE"
	.sectionflags	@"SHF_NOTE_NV_CUINFO"
        /*0018*/ 	.short	0x0002
        /*001a*/ 	.short	0x005a
        /*001c*/ 	.short	0x0082
	.zero		2


//--------------------- .nv.info                  --------------------------
	.section	.nv.info,"",@"SHT_CUDA_INFO"
	.align	4


	//----- nvinfo : EIATTR_REGCOUNT
	.align		4
        /*0000*/ 	.byte	0x04, 0x2f
        /*0002*/ 	.short	(.L_15 - .L_14)
	.align		4
.L_14:
        /*0004*/ 	.word	index@(_ZN7cutlass13device_kernelINS_4gemm6kernel13GemmUniversalIN4cute5tupleIJiiiiEEENS1_10collective13CollectiveMmaINS1_34MainloopSm90TmaGmmaWarpSpecializedILi45ENS5_IJNS4_1CILi1EEESB_SB_EEENS1_32KernelTmaWarpSpecializedPingpongEEENS5_IJNSA_ILi64EEENSA_ILi16EEENSA_ILi32EEEEEENS_10bfloat16_tENS5_IJlSB_lEEESJ_SK_NS4_8TiledMMAINS4_8MMA_AtomIJNS4_4SM904GMMA27MMA_64x16x16_F32BF16BF16_SSILNSO_5MajorE0ELSQ_0ELNSO_7ScaleInE1ELSR_1EEEEEENS4_6LayoutISC_NS5_IJNSA_ILi0EEESV_SV_EEEEENS5_IJNS4_10UnderscoreESY_SY_EEEEENS4_13SM90_TMA_LOADENS4_14ComposedLayoutINS4_7SwizzleILi2ELi4ELi3EEENS4_18smem_ptr_flag_bitsILi16EEENSU_INS5_IJNSA_ILi8EEESH_EEENS5_IJSH_SB_EEEEEEEvNS4_8identityES11_S1B_vS1C_EENS_8epilogue10collective6detail29Sm90TmaWarpSpecializedAdapterINS1F_15DefaultEpilogueISJ_SK_SK_NS1E_6thread17LinearCombinationISJ_Li1EffLNS1J_9ScaleType4KindE0ELNS_15FloatRoundStyleE2ESJ_EENS1_15EpilogueDefaultEEEEEvvEEEEvNT_6ParamsE)
        /*0008*/ 	.word	0x000000a8


	//----- nvinfo : EIATTR_FRAME_SIZE
	.align		4
.L_15:
        /*000c*/ 	.byte	0x04, 0x11
        /*000e*/ 	.short	(.L_17 - .L_16)
	.align		4
.L_16:
        /*0010*/ 	.word	index@(_ZN7cutlass13device_kernelINS_4gemm6kernel13GemmUniversalIN4cute5tupleIJiiiiEEENS1_10collective13CollectiveMmaINS1_34MainloopSm90TmaGmmaWarpSpecializedILi45ENS5_IJNS4_1CILi1EEESB_SB_EEENS1_32KernelTmaWarpSpecializedPingpongEEENS5_IJNSA_ILi64EEENSA_ILi16EEENSA_ILi32EEEEEENS_10bfloat16_tENS5_IJlSB_lEEESJ_SK_NS4_8TiledMMAINS4_8MMA_AtomIJNS4_4SM904GMMA27MMA_64x16x16_F32BF16BF16_SSILNSO_5MajorE0ELSQ_0ELNSO_7ScaleInE1ELSR_1EEEEEENS4_6LayoutISC_NS5_IJNSA_ILi0EEESV_SV_EEEEENS5_IJNS4_10UnderscoreESY_SY_EEEEENS4_13SM90_TMA_LOADENS4_14ComposedLayoutINS4_7SwizzleILi2ELi4ELi3EEENS4_18smem_ptr_flag_bitsILi16EEENSU_INS5_IJNSA_ILi8EEESH_EEENS5_IJSH_SB_EEEEEEEvNS4_8identityES11_S1B_vS1C_EENS_8epilogue10collective6detail29Sm90TmaWarpSpecializedAdapterINS1F_15DefaultEpilogueISJ_SK_SK_NS1E_6thread17LinearCombinationISJ_Li1EffLNS1J_9ScaleType4KindE0ELNS_15FloatRoundStyleE2ESJ_EENS1_15EpilogueDefaultEEEEEvvEEEEvNT_6ParamsE)
        /*0014*/ 	.word	0x00000000


	//----- nvinfo : EIATTR_MIN_STACK_SIZE
	.align		4
.L_17:
        /*0018*/ 	.byte	0x04, 0x12
        /*001a*/ 	.short	(.L_19 - .L_18)
	.align		4
.L_18:
        /*001c*/ 	.word	index@(_ZN7cutlass13device_kernelINS_4gemm6kernel13GemmUniversalIN4cute5tupleIJiiiiEEENS1_10collective13CollectiveMmaINS1_34MainloopSm90TmaGmmaWarpSpecializedILi45ENS5_IJNS4_1CILi1EEESB_SB_EEENS1_32KernelTmaWarpSpecializedPingpongEEENS5_IJNSA_ILi64EEENSA_ILi16EEENSA_ILi32EEEEEENS_10bfloat16_tENS5_IJlSB_lEEESJ_SK_NS4_8TiledMMAINS4_8MMA_AtomIJNS4_4SM904GMMA27MMA_64x16x16_F32BF16BF16_SSILNSO_5MajorE0ELSQ_0ELNSO_7ScaleInE1ELSR_1EEEEEENS4_6LayoutISC_NS5_IJNSA_ILi0EEESV_SV_EEEEENS5_IJNS4_10UnderscoreESY_SY_EEEEENS4_13SM90_TMA_LOADENS4_14ComposedLayoutINS4_7SwizzleILi2ELi4ELi3EEENS4_18smem_ptr_flag_bitsILi16EEENSU_INS5_IJNSA_ILi8EEESH_EEENS5_IJSH_SB_EEEEEEEvNS4_8identityES11_S1B_vS1C_EENS_8epilogue10collective6detail29Sm90TmaWarpSpecializedAdapterINS1F_15DefaultEpilogueISJ_SK_SK_NS1E_6thread17LinearCombinationISJ_Li1EffLNS1J_9ScaleType4KindE0ELNS_15FloatRoundStyleE2ESJ_EENS1_15EpilogueDefaultEEEEEvvEEEEvNT_6ParamsE)
        /*0020*/ 	.word	0x00000000
.L_19:


//--------------------- .nv.compat                --------------------------
	.section	.nv.compat,"",@"SHT_CUDA_COMPAT_INFO"
	.align	4
        /*0000*/ 	.byte	0x02, 0x09, 0x01, 0x00, 0x02, 0x02, 0x04, 0x00, 0x02, 0x05, 0x05, 0x00, 0x03, 0x07, 0x01, 0x01
        /*0010*/ 	.byte	0x02, 0x03, 0x01, 0x00, 0x02, 0x06, 0x01, 0x00, 0x04, 0x0b, 0x08, 0x00, 0x00, 0x00, 0x00, 0x00
        /*0020*/ 	.byte	0x00, 0x00, 0x00, 0x00


//--------------------- .nv.info._ZN7cutlass13device_kernelINS_4gemm6kernel13GemmUniversalIN4cute5tupleIJiiiiEEENS1_10collective13CollectiveMmaINS1_34MainloopSm90TmaGmmaWarpSpecializedILi45ENS5_IJNS4_1CILi1EEESB_SB_EEENS1_32KernelTmaWarpSpecializedPingpongEEENS5_IJNSA_ILi64EEENSA_ILi16EEENSA_ILi32EEEEEENS_10bfloat16_tENS5_IJlSB_lEEESJ_SK_NS4_8TiledMMAINS4_8MMA_AtomIJNS4_4SM904GMMA27MMA_64x16x16_F32BF16BF16_SSILNSO_5MajorE0ELSQ_0ELNSO_7ScaleInE1ELSR_1EEEEEENS4_6LayoutISC_NS5_IJNSA_ILi0EEESV_SV_EEEEENS5_IJNS4_10UnderscoreESY_SY_EEEEENS4_13SM90_TMA_LOADENS4_14ComposedLayoutINS4_7SwizzleILi2ELi4ELi3EEENS4_18smem_ptr_flag_bitsILi16EEENSU_INS5_IJNSA_ILi8EEESH_EEENS5_IJSH_SB_EEEEEEEvNS4_8identityES11_S1B_vS1C_EENS_8epilogue10collective6detail29Sm90TmaWarpSpecializedAdapterINS1F_15DefaultEpilogueISJ_SK_SK_NS1E_6thread17LinearCombinationISJ_Li1EffLNS1J_9ScaleType4KindE0ELNS_15FloatRoundStyleE2ESJ_EENS1_15EpilogueDefaultEEEEEvvEEEEvNT_6ParamsE --------------------------
	.section	.nv.info._ZN7cutlass13device_kernelINS_4gemm6kernel13GemmUniversalIN4cute5tupleIJiiiiEEENS1_10collective13CollectiveMmaINS1_34MainloopSm90TmaGmmaWarpSpecializedILi45ENS5_IJNS4_1CILi1EEESB_SB_EEENS1_32KernelTmaWarpSpecializedPingpongEEENS5_IJNSA_ILi64EEENSA_ILi16EEENSA_ILi32EEEEEENS_10bfloat16_tENS5_IJlSB_lEEESJ_SK_NS4_8TiledMMAINS4_8MMA_AtomIJNS4_4SM904GMMA27MMA_64x16x16_F32BF16BF16_SSILNSO_5MajorE0ELSQ_0ELNSO_7ScaleInE1ELSR_1EEEEEENS4_6LayoutISC_NS5_IJNSA_ILi0EEESV_SV_EEEEENS5_IJNS4_10UnderscoreESY_SY_EEEEENS4_13SM90_TMA_LOADENS4_14ComposedLayoutINS4_7SwizzleILi2ELi4ELi3EEENS4_18smem_ptr_flag_bitsILi16EEENSU_INS5_IJNSA_ILi8EEESH_EEENS5_IJSH_SB_EEEEEEEvNS4_8identityES11_S1B_vS1C_EENS_8epilogue10collective6detail29Sm90TmaWarpSpecializedAdapterINS1F_15DefaultEpilogueISJ_SK_SK_NS1E_6thread17LinearCombinationISJ_Li1EffLNS1J_9ScaleType4KindE0ELNS_15FloatRoundStyleE2ESJ_EENS1_15EpilogueDefaultEEEEEvvEEEEvNT_6ParamsE,"",@"SHT_CUDA_INFO"
	.sectionflags	@""
	.align	4


	//----- nvinfo : EIATTR_CUDA_API_VERSION
	.align		4
        /*0000*/ 	.byte	0x04, 0x37
        /*0002*/ 	.short	(.L_21 - .L_20)
.L_20:
        /*0004*/ 	.word	0x00000082


	//----- nvinfo : EIATTR_KPARAM_INFO
	.align		4
.L_21:
        /*0008*/ 	.byte	0x04, 0x17
        /*000a*/ 	.short	(.L_23 - .L_22)
.L_22:
        /*000c*/ 	.word	0x00000000
        /*0010*/ 	.short	0x0000
        /*0012*/ 	.short	0x0070
        /*0014*/ 	.byte	0x00, 0xf0, 0x01, 0x10


	//----- nvinfo : EIATTR_SPARSE_MMA_MASK
	.align		4
.L_23:
        /*0018*/ 	.byte	0x03, 0x50
        /*001a*/ 	.short	0x0000


	//----- nvinfo : EIATTR_MAXREG_COUNT
	.align		4
        /*001c*/ 	.byte	0x03, 0x1b
        /*001e*/ 	.short	0x00a8


	//----- nvinfo : EIATTR_NUM_BARRIERS
	.align		4
        /*0020*/ 	.byte	0x02, 0x4c
        /*0022*/ 	.byte	0x01
	.zero		1


	//----- nvinfo : EIATTR_EXTERNS
	.align		4
        /*0024*/ 	.byte	0x04, 0x0f
        /*0026*/ 	.short	(.L_25 - .L_24)


	//   ....[0]....
	.align		4
.L_24:
        /*0028*/ 	.word	index@(__assertfail)


	//----- nvinfo : EIATTR_MERCURY_ISA_VERSION
	.align		4
.L_25:
        /*002c*/ 	.byte	0x03, 0x5f
        /*002e*/ 	.short	0x0101


	//----- nvinfo : EIATTR_INT_WARP_WIDE_INSTR_OFFSETS
	.align		4
        /*0030*/ 	.byte	0x04, 0x31
        /*0032*/ 	.short	(.L_27 - .L_26)


	//   ....[0]....
.L_26:
        /*0034*/ 	.word	0x00000970


	//   ....[1]....
        /*0038*/ 	.word	0x00000990


	//   ....[2]....
        /*003c*/ 	.word	0x00000a10


	//   ....[3]....
        /*0040*/ 	.word	0x00000a20


	//   ....[4]....
        /*0044*/ 	.word	0x00000a30


	//   ....[5]....
        /*0048*/ 	.word	0x00000a50


	//   ....[6]....
        /*004c*/ 	.word	0x00000aa0


	//   ....[7]....
        /*0050*/ 	.word	0x00000ac0


	//----- nvinfo : EIATTR_COOP_GROUP_MASK_REGIDS
	.align		4
.L_27:
        /*0054*/ 	.byte	0x04, 0x29
        /*0056*/ 	.short	(.L_29 - .L_28)


	//   ....[0]....
.L_28:
        /*0058*/ 	.word	0xffffffff


	//   ....[1]....
        /*005c*/ 	.word	0xffffffff


	//   ....[2]....
        /*0060*/ 	.word	0xffffffff


	//   ....[3]....
        /*0064*/ 	.word	0xffffffff


	//   ....[4]....
        /*0068*/ 	.word	0xffffffff


	//   ....[5]....
        /*006c*/ 	.word	0xffffffff


	//----- nvinfo : EIATTR_COOP_GROUP_INSTR_OFFSETS
	.align		4
.L_29:
        /*0070*/ 	.byte	0x04, 0x28
        /*0072*/ 	.short	(.L_31 - .L_30)


	//   ....[0]....
.L_30:
        /*0074*/ 	.word	0x00000060


	//   ....[1]....
        /*0078*/ 	.word	0x00000070


	//   ....[2]....
        /*007c*/ 	.word	0x00000130


	//   ....[3]....
        /*0080*/ 	.word	0x00000810


	//   ....[4]....
        /*0084*/ 	.word	0x00000850


	//   ....[5]....
        /*0088*/ 	.word	0x00000890


	//----- nvinfo : EIATTR_REG_RECONFIG
	.align		4
.L_31:
        /*008c*/ 	.byte	0x01, 0x54
	.zero		2


	//----- nvinfo : EIATTR_SYSCALL_OFFSETS
	.align		4
        /*0090*/ 	.byte	0x04, 0x46
        /*0092*/ 	.short	(.L_33 - .L_32)


	//   ....[0]....
.L_32:
        /*0094*/ 	.word	0x00001c60


	//----- nvinfo : EIATTR_MBARRIER_INSTR_OFFSETS
	.align		4
.L_33:
        /*0098*/ 	.byte	0x04, 0x39
        /*009a*/ 	.short	(.L_35 - .L_34)


	//   ....[0]....
.L_34:
        /*009c*/ 	.word	0x00000250
        /*00a0*/ 	.word	0x000000ff
        /*00a4*/ 	.word	0x00000000
        /*00a8*/ 	.short	0x0100
        /*00aa*/ 	.byte	0x08
	.zero		1


	//   ....[1]....
        /*00ac*/ 	.word	0x00000260
        /*00b0*/ 	.word	0x000000ff
        /*00b4*/ 	.word	0x00000168
        /*00b8*/ 	.short	0x0100
        /*00ba*/ 	.byte	0x08
	.zero		1


	//   ....[2]....
        /*00bc*/ 	.word	0x00000270
        /*00c0*/ 	.word	0x000000ff
        /*00c4*/ 	.word	0x00000008
        /*00c8*/ 	.short	0x0100
        /*00ca*/ 	.byte	0x08
	.zero		1


	//   ....[3]....
        /*00cc*/ 	.word	0x00000280
        /*00d0*/ 	.word	0x000000ff
        /*00d4*/ 	.word	0x00000170
        /*00d8*/ 	.short	0x0100
        /*00da*/ 	.byte	0x08
	.zero		1


	//   ....[4]....
        /*00dc*/ 	.word	0x00000290
        /*00e0*/ 	.word	0x000000ff
        /*00e4*/ 	.word	0x00000010
        /*00e8*/ 	.short	0x0100
        /*00ea*/ 	.byte	0x08
	.zero		1


	//   ....[5]....
        /*00ec*/ 	.word	0x000002a0
        /*00f0*/ 	.word	0x000000ff
        /*00f4*/ 	.word	0x00000178
        /*00f8*/ 	.short	0x0100
        /*00fa*/ 	.byte	0x08
	.zero		1


	//   ....[6]....
        /*00fc*/ 	.word	0x000002b0
        /*0100*/ 	.word	0x000000ff
        /*0104*/ 	.word	0x00000018
        /*0108*/ 	.short	0x0100
        /*010a*/ 	.byte	0x08
	.zero		1


	//   ....[7]....
        /*010c*/ 	.word	0x000002c0
        /*0110*/ 	.word	0x000000ff
        /*0114*/ 	.word	0x00000180
        /*0118*/ 	.short	0x0100
        /*011a*/ 	.byte	0x08
	.zero		1


	//   ....[8]....
        /*011c*/ 	.word	0x000002d0
        /*0120*/ 	.word	0x000000ff
        /*0124*/ 	.word	0x00000020
        /*0128*/ 	.short	0x0100
        /*012a*/ 	.byte	0x08
	.zero		1


	//   ....[9]....
        /*012c*/ 	.word	0x000002e0
        /*0130*/ 	.word	0x000000ff
        /*0134*/ 	.word	0x00000188
        /*0138*/ 	.short	0x0100
        /*013a*/ 	.byte	0x08
	.zero		1


	//   ....[10]....
        /*013c*/ 	.word	0x000002f0
        /*0140*/ 	.word	0x000000ff
        /*0144*/ 	.word	0x00000028
        /*0148*/ 	.short	0x0100
        /*014a*/ 	.byte	0x08
	.zero		1


	//   ....[11]....
        /*014c*/ 	.word	0x00000300
        /*0150*/ 	.word	0x000000ff
        /*0154*/ 	.word	0x00000190
        /*0158*/ 	.short	0x0100
        /*015a*/ 	.byte	0x08
	.zero		1


	//   ....[12]....
        /*015c*/ 	.word	0x00000310
        /*0160*/ 	.word	0x000000ff
        /*0164*/ 	.word	0x00000030
        /*0168*/ 	.short	0x0100
        /*016a*/ 	.byte	0x08
	.zero		1


	//   ....[13]....
        /*016c*/ 	.word	0x00000320
        /*0170*/ 	.word	0x000000ff
        /*0174*/ 	.word	0x00000198
        /*0178*/ 	.short	0x0100
        /*017a*/ 	.byte	0x08
	.zero		1


	//   ....[14]....
        /*017c*/ 	.word	0x00000330
        /*0180*/ 	.word	0x000000ff
        /*0184*/ 	.word	0x00000038
        /*0188*/ 	.short	0x0100
        /*018a*/ 	.byte	0x08
	.zero		1


	//   ....[15]....
        /*018c*/ 	.word	0x00000340
        /*0190*/ 	.word	0x000000ff
        /*0194*/ 	.word	0x000001a0
        /*0198*/ 	.short	0x0100
        /*019a*/ 	.byte	0x08
	.zero		1


	//   ....[16]....
        /*019c*/ 	.word	0x00000350
        /*01a0*/ 	.word	0x000000ff
        /*01a4*/ 	.word	0x00000040
        /*01a8*/ 	.short	0x0100
        /*01aa*/ 	.byte	0x08
	.zero		1


	//   ....[17]....
        /*01ac*/ 	.word	0x00000360
        /*01b0*/ 	.word	0x000000ff
        /*01b4*/ 	.word	0x000001a8
        /*01b8*/ 	.short	0x0100
        /*01ba*/ 	.byte	0x08
	.zero		1


	//   ....[18]....
        /*01bc*/ 	.word	0x00000370
        /*01c0*/ 	.word	0x000000ff
        /*01c4*/ 	.word	0x00000048
        /*01c8*/ 	.short	0x0100
        /*01ca*/ 	.byte	0x08
	.zero		1


	//   ....[19]....
        /*01cc*/ 	.word	0x00000380
        /*01d0*/ 	.word	0x000000ff
        /*01d4*/ 	.word	0x000001b0
        /*01d8*/ 	.short	0x0100
        /*01da*/ 	.byte	0x08
	.zero		1


	//   ....[20]....
        /*01dc*/ 	.word	0x00000390
        /*01e0*/ 	.word	0x000000ff
        /*01e4*/ 	.word	0x00000050
        /*01e8*/ 	.short	0x0100
        /*01ea*/ 	.byte	0x08
	.zero		1


	//   ....[21]....
        /*01ec*/ 	.word	0x000003a0
        /*01f0*/ 	.word	0x000000ff
        /*01f4*/ 	.word	0x000001b8
        /*01f8*/ 	.short	0x0100
        /*01fa*/ 	.byte	0x08
	.zero		1


	//   ....[22]....
        /*01fc*/ 	.word	0x000003b0
        /*0200*/ 	.word	0x000000ff
        /*0204*/ 	.word	0x00000058
        /*0208*/ 	.short	0x0100
        /*020a*/ 	.byte	0x08
	.zero		1


	//   ....[23]....
        /*020c*/ 	.word	0x000003c0
        /*0210*/ 	.word	0x000000ff
        /*0214*/ 	.word	0x000001c0
        /*0218*/ 	.short	0x0100
        /*021a*/ 	.byte	0x08
	.zero		1


	//   ....[24]....
        /*021c*/ 	.word	0x000003d0
        /*0220*/ 	.word	0x000000ff
        /*0224*/ 	.word	0x00000060
        /*0228*/ 	.short	0x0100
        /*022a*/ 	.byte	0x08
	.zero		1


	//   ....[25]....
        /*022c*/ 	.word	0x000003e0
        /*0230*/ 	.word	0x000000ff
        /*0234*/ 	.word	0x000001c8
        /*0238*/ 	.short	0x0100
        /*023a*/ 	.byte	0x08
	.zero		1


	//   ....[26]....
        /*023c*/ 	.word	0x000003f0
        /*0240*/ 	.word	0x000000ff
        /*0244*/ 	.word	0x00000068
        /*0248*/ 	.short	0x0100
        /*024a*/ 	.byte	0x08
	.zero		1


	//   ....[27]....
        /*024c*/ 	.word	0x00000400
        /*0250*/ 	.word	0x000000ff
        /*0254*/ 	.word	0x000001d0
        /*0258*/ 	.short	0x0100
        /*025a*/ 	.byte	0x08
	.zero		1


	//   ....[28]....
        /*025c*/ 	.word	0x00000410
        /*0260*/ 	.word	0x000000ff
        /*0264*/ 	.word	0x00000070
        /*0268*/ 	.short	0x0100
        /*026a*/ 	.byte	0x08
	.zero		1


	//   ....[29]....
        /*026c*/ 	.word	0x00000420
        /*0270*/ 	.word	0x000000ff
        /*0274*/ 	.word	0x000001d8
        /*0278*/ 	.short	0x0100
        /*027a*/ 	.byte	0x08
	.zero		1


	//   ....[30]....
        /*027c*/ 	.word	0x00000430
        /*0280*/ 	.word	0x000000ff
        /*0284*/ 	.word	0x00000078
        /*0288*/ 	.short	0x0100
        /*028a*/ 	.byte	0x08
	.zero		1


	//   ....[31]....
        /*028c*/ 	.word	0x00000440
        /*0290*/ 	.word	0x000000ff
        /*0294*/ 	.word	0x000001e0
        /*0298*/ 	.short	0x0100
        /*029a*/ 	.byte	0x08
	.zero		1


	//   ....[32]....
        /*029c*/ 	.word	0x00000450
        /*02a0*/ 	.word	0x000000ff
        /*02a4*/ 	.word	0x00000080
        /*02a8*/ 	.short	0x0100
        /*02aa*/ 	.byte	0x08
	.zero		1


	//   ....[33]....
        /*02ac*/ 	.word	0x00000460
        /*02b0*/ 	.word	0x000000ff
        /*02b4*/ 	.word	0x000001e8
        /*02b8*/ 	.short	0x0100
        /*02ba*/ 	.byte	0x08
	.zero		1


	//   ....[34]....
        /*02bc*/ 	.word	0x00000470
        /*02c0*/ 	.word	0x000000ff
        /*02c4*/ 	.word	0x00000088
        /*02c8*/ 	.short	0x0100
        /*02ca*/ 	.byte	0x08
	.zero		1


	//   ....[35]....
        /*02cc*/ 	.word	0x00000480
        /*02d0*/ 	.word	0x000000ff
        /*02d4*/ 	.word	0x000001f0
        /*02d8*/ 	.short	0x0100
        /*02da*/ 	.byte	0x08
	.zero		1


	//   ....[36]....
        /*02dc*/ 	.word	0x00000490
        /*02e0*/ 	.word	0x000000ff
        /*02e4*/ 	.word	0x00000090
        /*02e8*/ 	.short	0x0100
        /*02ea*/ 	.byte	0x08
	.zero		1


	//   ....[37]....
        /*02ec*/ 	.word	0x000004a0
        /*02f0*/ 	.word	0x000000ff
        /*02f4*/ 	.word	0x000001f8
        /*02f8*/ 	.short	0x0100
        /*02fa*/ 	.byte	0x08
	.zero		1


	//   ....[38]....
        /*02fc*/ 	.word	0x000004b0
        /*0300*/ 	.word	0x000000ff
        /*0304*/ 	.word	0x00000098
        /*0308*/ 	.short	0x0100
        /*030a*/ 	.byte	0x08
	.zero		1


	//   ....[39]....
        /*030c*/ 	.word	0x000004c0
        /*0310*/ 	.word	0x000000ff
        /*0314*/ 	.word	0x00000200
        /*0318*/ 	.short	0x0100
        /*031a*/ 	.byte	0x08
	.zero		1


	//   ....[40]....
        /*031c*/ 	.word	0x000004d0
        /*0320*/ 	.word	0x000000ff
        /*0324*/ 	.word	0x000000a0
        /*0328*/ 	.short	0x0100
        /*032a*/ 	.byte	0x08
	.zero		1


	//   ....[41]....
        /*032c*/ 	.word	0x000004e0
        /*0330*/ 	.word	0x000000ff
        /*0334*/ 	.word	0x00000208
        /*0338*/ 	.short	0x0100
        /*033a*/ 	.byte	0x08
	.zero		1


	//   ....[42]....
        /*033c*/ 	.word	0x000004f0
        /*0340*/ 	.word	0x000000ff
        /*0344*/ 	.word	0x000000a8
        /*0348*/ 	.short	0x0100
        /*034a*/ 	.byte	0x08
	.zero		1


	//   ....[43]....
        /*034c*/ 	.word	0x00000500
        /*0350*/ 	.word	0x000000ff
        /*0354*/ 	.word	0x00000210
        /*0358*/ 	.short	0x0100
        /*035a*/ 	.byte	0x08
	.zero		1


	//   ....[44]....
        /*035c*/ 	.word	0x00000510
        /*0360*/ 	.word	0x000000ff
        /*0364*/ 	.word	0x000000b0
        /*0368*/ 	.short	0x0100
        /*036a*/ 	.byte	0x08
	.zero		1


	//   ....[45]....
        /*036c*/ 	.word	0x00000520
        /*0370*/ 	.word	0x000000ff
        /*0374*/ 	.word	0x00000218
        /*0378*/ 	.short	0x0100
        /*037a*/ 	.byte	0x08
	.zero		1


	//   ....[46]....
        /*037c*/ 	.word	0x00000530
        /*0380*/ 	.word	0x000000ff
        /*0384*/ 	.word	0x000000b8
        /*0388*/ 	.short	0x0100
        /*038a*/ 	.byte	0x08
	.zero		1


	//   ....[47]....
        /*038c*/ 	.word	0x00000540
        /*0390*/ 	.word	0x000000ff
        /*0394*/ 	.word	0x00000220
        /*0398*/ 	.short	0x0100
        /*039a*/ 	.byte	0x08
	.zero		1


	//   ....[48]....
        /*039c*/ 	.word	0x00000550
        /*03a0*/ 	.word	0x000000ff
        /*03a4*/ 	.word	0x000000c0
        /*03a8*/ 	.short	0x0100
        /*03aa*/ 	.byte	0x08
	.zero		1


	//   ....[49]....
        /*03ac*/ 	.word	0x00000560
        /*03b0*/ 	.word	0x000000ff
        /*03b4*/ 	.word	0x00000228
        /*03b8*/ 	.short	0x0100
        /*03ba*/ 	.byte	0x08
	.zero		1


	//   ....[50]....
        /*03bc*/ 	.word	0x00000570
        /*03c0*/ 	.word	0x000000ff
        /*03c4*/ 	.word	0x000000c8
        /*03c8*/ 	.short	0x0100
        /*03ca*/ 	.byte	0x08
	.zero		1


	//   ....[51]....
        /*03cc*/ 	.word	0x00000580
        /*03d0*/ 	.word	0x000000ff
        /*03d4*/ 	.word	0x00000230
        /*03d8*/ 	.short	0x0100
        /*03da*/ 	.byte	0x08
	.zero		1


	//   ....[52]....
        /*03dc*/ 	.word	0x00000590
        /*03e0*/ 	.word	0x000000ff
        /*03e4*/ 	.word	0x000000d0
        /*03e8*/ 	.short	0x0100
        /*03ea*/ 	.byte	0x08
	.zero		1


	//   ....[53]....
        /*03ec*/ 	.word	0x000005a0
        /*03f0*/ 	.word	0x000000ff
        /*03f4*/ 	.word	0x00000238
        /*03f8*/ 	.short	0x0100
        /*03fa*/ 	.byte	0x08
	.zero		1


	//   ....[54]....
        /*03fc*/ 	.word	0x000005b0
        /*0400*/ 	.word	0x000000ff
        /*0404*/ 	.word	0x000000d8
        /*0408*/ 	.short	0x0100
        /*040a*/ 	.byte	0x08
	.zero		1


	//   ....[55]....
        /*040c*/ 	.word	0x000005c0
        /*0410*/ 	.word	0x000000ff
        /*0414*/ 	.word	0x00000240
        /*0418*/ 	.short	0x0100
        /*041a*/ 	.byte	0x08
	.zero		1


	//   ....[56]....
        /*041c*/ 	.word	0x000005d0
        /*0420*/ 	.word	0x000000ff
        /*0424*/ 	.word	0x000000e0
        /*0428*/ 	.short	0x0100
        /*042a*/ 	.byte	0x08
	.zero		1


	//   ....[57]....
        /*042c*/ 	.word	0x000005e0
        /*0430*/ 	.word	0x000000ff
        /*0434*/ 	.word	0x00000248
        /*0438*/ 	.short	0x0100
        /*043a*/ 	.byte	0x08
	.zero		1


	//   ....[58]....
        /*043c*/ 	.word	0x000005f0
        /*0440*/ 	.word	0x000000ff
        /*0444*/ 	.word	0x000000e8
        /*0448*/ 	.short	0x0100
        /*044a*/ 	.byte	0x08
	.zero		1


	//   ....[59]....
        /*044c*/ 	.word	0x00000600
        /*0450*/ 	.word	0x000000ff
        /*0454*/ 	.word	0x00000250
        /*0458*/ 	.short	0x0100
        /*045a*/ 	.byte	0x08
	.zero		1


	//   ....[60]....
        /*045c*/ 	.word	0x00000610
        /*0460*/ 	.word	0x000000ff
        /*0464*/ 	.word	0x000000f0
        /*0468*/ 	.short	0x0100
        /*046a*/ 	.byte	0x08
	.zero		1


	//   ....[61]....
        /*046c*/ 	.word	0x00000620
        /*0470*/ 	.word	0x000000ff
        /*0474*/ 	.word	0x00000258
        /*0478*/ 	.short	0x0100
        /*047a*/ 	.byte	0x08
	.zero		1


	//   ....[62]....
        /*047c*/ 	.word	0x00000630
        /*0480*/ 	.word	0x000000ff
        /*0484*/ 	.word	0x000000f8
        /*0488*/ 	.short	0x0100
        /*048a*/ 	.byte	0x08
	.zero		1


	//   ....[63]....
        /*048c*/ 	.word	0x00000640
        /*0490*/ 	.word	0x000000ff
        /*0494*/ 	.word	0x00000260
        /*0498*/ 	.short	0x0100
        /*049a*/ 	.byte	0x08
	.zero		1


	//   ....[64]....
        /*049c*/ 	.word	0x00000650
        /*04a0*/ 	.word	0x000000ff
        /*04a4*/ 	.word	0x00000100
        /*04a8*/ 	.short	0x0100
        /*04aa*/ 	.byte	0x08
	.zero		1


	//   ....[65]....
        /*04ac*/ 	.word	0x00000660
        /*04b0*/ 	.word	0x000000ff
        /*04b4*/ 	.word	0x00000268
        /*04b8*/ 	.short	0x0100
        /*04ba*/ 	.byte	0x08
	.zero		1


	//   ....[66]....
        /*04bc*/ 	.word	0x00000670
        /*04c0*/ 	.word	0x000000ff
        /*04c4*/ 	.word	0x00000108
        /*04c8*/ 	.short	0x0100
        /*04ca*/ 	.byte	0x08
	.zero		1


	//   ....[67]....
        /*04cc*/ 	.word	0x00000680
        /*04d0*/ 	.word	0x000000ff
        /*04d4*/ 	.word	0x00000270
        /*04d8*/ 	.short	0x0100
        /*04da*/ 	.byte	0x08
	.zero		1


	//   ....[68]....
        /*04dc*/ 	.word	0x00000690
        /*04e0*/ 	.word	0x000000ff
        /*04e4*/ 	.word	0x00000110
        /*04e8*/ 	.short	0x0100
        /*04ea*/ 	.byte	0x08
	.zero		1


	//   ....[69]....
        /*04ec*/ 	.word	0x000006a0
        /*04f0*/ 	.word	0x000000ff
        /*04f4*/ 	.word	0x00000278
        /*04f8*/ 	.short	0x0100
        /*04fa*/ 	.byte	0x08
	.zero		1


	//   ....[70]....
        /*04fc*/ 	.word	0x000006b0
        /*0500*/ 	.word	0x000000ff
        /*0504*/ 	.word	0x00000118
        /*0508*/ 	.short	0x0100
        /*050a*/ 	.byte	0x08
	.zero		1


	//   ....[71]....
        /*050c*/ 	.word	0x000006c0
        /*0510*/ 	.word	0x000000ff
        /*0514*/ 	.word	0x00000280
        /*0518*/ 	.short	0x0100
        /*051a*/ 	.byte	0x08
	.zero		1


	//   ....[72]....
        /*051c*/ 	.word	0x000006d0
        /*0520*/ 	.word	0x000000ff
        /*0524*/ 	.word	0x00000120
        /*0528*/ 	.short	0x0100
        /*052a*/ 	.byte	0x08
	.zero		1


	//   ....[73]....
        /*052c*/ 	.word	0x000006e0
        /*0530*/ 	.word	0x000000ff
        /*0534*/ 	.word	0x00000288
        /*0538*/ 	.short	0x0100
        /*053a*/ 	.byte	0x08
	.zero		1


	//   ....[74]....
        /*053c*/ 	.word	0x000006f0
        /*0540*/ 	.word	0x000000ff
        /*0544*/ 	.word	0x00000128
        /*0548*/ 	.short	0x0100
        /*054a*/ 	.byte	0x08
	.zero		1


	//   ....[75]....
        /*054c*/ 	.word	0x00000700
        /*0550*/ 	.word	0x000000ff
        /*0554*/ 	.word	0x00000290
        /*0558*/ 	.short	0x0100
        /*055a*/ 	.byte	0x08
	.zero		1


	//   ....[76]....
        /*055c*/ 	.word	0x00000710
        /*0560*/ 	.word	0x000000ff
        /*0564*/ 	.word	0x00000130
        /*0568*/ 	.short	0x0100
        /*056a*/ 	.byte	0x08
	.zero		1


	//   ....[77]....
        /*056c*/ 	.word	0x00000720
        /*0570*/ 	.word	0x000000ff
        /*0574*/ 	.word	0x00000298
        /*0578*/ 	.short	0x0100
        /*057a*/ 	.byte	0x08
	.zero		1


	//   ....[78]....
        /*057c*/ 	.word	0x00000730
        /*0580*/ 	.word	0x000000ff
        /*0584*/ 	.word	0x00000138
        /*0588*/ 	.short	0x0100
        /*058a*/ 	.byte	0x08
	.zero		1


	//   ....[79]....
        /*058c*/ 	.word	0x00000740
        /*0590*/ 	.word	0x000000ff
        /*0594*/ 	.word	0x000002a0
        /*0598*/ 	.short	0x0100
        /*059a*/ 	.byte	0x08
	.zero		1


	//   ....[80]....
        /*059c*/ 	.word	0x00000750
        /*05a0*/ 	.word	0x000000ff
        /*05a4*/ 	.word	0x00000140
        /*05a8*/ 	.short	0x0100
        /*05aa*/ 	.byte	0x08
	.zero		1


	//   ....[81]....
        /*05ac*/ 	.word	0x00000760
        /*05b0*/ 	.word	0x000000ff
        /*05b4*/ 	.word	0x000002a8
        /*05b8*/ 	.short	0x0100
        /*05ba*/ 	.byte	0x08
	.zero		1


	//   ....[82]....
        /*05bc*/ 	.word	0x00000770
        /*05c0*/ 	.word	0x000000ff
        /*05c4*/ 	.word	0x00000148
        /*05c8*/ 	.short	0x0100
        /*05ca*/ 	.byte	0x08
	.zero		1


	//   ....[83]....
        /*05cc*/ 	.word	0x00000780
        /*05d0*/ 	.word	0x000000ff
        /*05d4*/ 	.word	0x000002b0
        /*05d8*/ 	.short	0x0100
        /*05da*/ 	.byte	0x08
	.zero		1


	//   ....[84]....
        /*05dc*/ 	.word	0x00000790
        /*05e0*/ 	.word	0x000000ff
        /*05e4*/ 	.word	0x00000150
        /*05e8*/ 	.short	0x0100
        /*05ea*/ 	.byte	0x08
	.zero		1


	//   ....[85]....
        /*05ec*/ 	.word	0x000007a0
        /*05f0*/ 	.word	0x000000ff
        /*05f4*/ 	.word	0x000002b8
        /*05f8*/ 	.short	0x0100
        /*05fa*/ 	.byte	0x08
	.zero		1


	//   ....[86]....
        /*05fc*/ 	.word	0x000007b0
        /*0600*/ 	.word	0x000000ff
        /*0604*/ 	.word	0x00000158
        /*0608*/ 	.short	0x0100
        /*060a*/ 	.byte	0x08
	.zero		1


	//   ....[87]....
        /*060c*/ 	.word	0x000007c0
        /*0610*/ 	.word	0x000000ff
        /*0614*/ 	.word	0x000002c0
        /*0618*/ 	.short	0x0100
        /*061a*/ 	.byte	0x08
	.zero		1


	//   ....[88]....
        /*061c*/ 	.word	0x000007d0
        /*0620*/ 	.word	0x000000ff
        /*0624*/ 	.word	0x00000160
        /*0628*/ 	.short	0x0100
        /*062a*/ 	.byte	0x08
	.zero		1


	//   ....[89]....
        /*062c*/ 	.word	0x000007e0
        /*0630*/ 	.word	0x000000ff
        /*0634*/ 	.word	0x000002c8
        /*0638*/ 	.short	0x0100
        /*063a*/ 	.byte	0x08
	.zero		1


	//   ....[90]....
        /*063c*/ 	.word	0x00000b00
        /*0640*/ 	.word	0x000000ff
        /*0644*/ 	.word	0x00000300
        /*0648*/ 	.short	0x0100
        /*064a*/ 	.byte	0x08
	.zero		1


	//   ....[91]....
        /*064c*/ 	.word	0x00000b70
        /*0650*/ 	.word	0x000000ff
        /*0654*/ 	.word	0x00000308
        /*0658*/ 	.short	0x0100
        /*065a*/ 	.byte	0x08
	.zero		1


	//   ....[92]....
        /*065c*/ 	.word	0x00000b90
        /*0660*/ 	.word	0x000000ff
        /*0664*/ 	.word	0x000002e0
        /*0668*/ 	.short	0x0100
        /*066a*/ 	.byte	0x09
	.zero		1


	//   ....[93]....
        /*066c*/ 	.word	0x00000ba0
        /*0670*/ 	.word	0x000000ff
        /*0674*/ 	.word	0x000002e8
        /*0678*/ 	.short	0x0100
        /*067a*/ 	.byte	0x09
	.zero		1


	//   ....[94]....
        /*067c*/ 	.word	0x00000bb0
        /*0680*/ 	.word	0x000000ff
        /*0684*/ 	.word	0x000002f0
        /*0688*/ 	.short	0x0100
        /*068a*/ 	.byte	0x09
	.zero		1


	//   ....[95]....
        /*068c*/ 	.word	0x00000bc0
        /*0690*/ 	.word	0x000000ff
        /*0694*/ 	.word	0x000002f8
        /*0698*/ 	.short	0x0100
        /*069a*/ 	.byte	0x09
	.zero		1


	//   ....[96]....
        /*069c*/ 	.word	0x00001b20
        /*06a0*/ 	.word	0x000000ff
        /*06a4*/ 	.word	0xfffffff8
        /*06a8*/ 	.short	0x010a
        /*06aa*/ 	.byte	0x2b
	.zero		1


	//   ....[97]....
        /*06ac*/ 	.word	0x00001ce0
        /*06b0*/ 	.word	0x00000003
        /*06b4*/ 	.word	0x00000000
        /*06b8*/ 	.short	0x010a
        /*06ba*/ 	.byte	0x3f
	.zero		1


	//   ....[98]....
        /*06bc*/ 	.word	0x00001d20
        /*06c0*/ 	.word	0x00000003
        /*06c4*/ 	.word	0x00000000
        /*06c8*/ 	.short	0x010a
        /*06ca*/ 	.byte	0x3f
	.zero		1


	//   ....[99]....
        /*06cc*/ 	.word	0x00001f20
        /*06d0*/ 	.word	0x000000ff
        /*06d4*/ 	.word	0x00000000
        /*06d8*/ 	.short	0x010a
        /*06da*/ 	.byte	0x04
	.zero		1


	//   ....[100]....
        /*06dc*/ 	.word	0x00001f60
        /*06e0*/ 	.word	0x000000ff
        /*06e4*/ 	.word	0x00000000
        /*06e8*/ 	.short	0x010a
        /*06ea*/ 	.byte	0x04
	.zero		1


	//   ....[101]....
        /*06ec*/ 	.word	0x000020c0
        /*06f0*/ 	.word	0x000000ff
        /*06f4*/ 	.word	0x00000000
        /*06f8*/ 	.short	0x0101
        /*06fa*/ 	.byte	0x04
	.zero		1


	//   ....[102]....
        /*06fc*/ 	.word	0x000021c0
        /*0700*/ 	.word	0x00000003
        /*0704*/ 	.word	0x00000000
        /*0708*/ 	.short	0x0101
        /*070a*/ 	.byte	0x30
	.zero		1


	//   ....[103]....
        /*070c*/ 	.word	0x000022b0
        /*0710*/ 	.word	0x000000ff
        /*0714*/ 	.word	0x00000000
        /*0718*/ 	.short	0x0101
        /*071a*/ 	.byte	0x04
	.zero		1


	//   ....[104]....
        /*071c*/ 	.word	0x00002320
        /*0720*/ 	.word	0x000000ff
        /*0724*/ 	.word	0x00000008
        /*0728*/ 	.short	0x010a
        /*072a*/ 	.byte	0x2b
	.zero		1


	//   ....[105]....
        /*072c*/ 	.word	0x00003080
        /*0730*/ 	.word	0x00000000
        /*0734*/ 	.word	0x00000000
        /*0738*/ 	.short	0x0101
        /*073a*/ 	.byte	0x30
	.zero		1


	//   ....[106]....
        /*073c*/ 	.word	0x00003980
        /*0740*/ 	.word	0x0000000b
        /*0744*/ 	.word	0x00000168
        /*0748*/ 	.short	0x010a
        /*074a*/ 	.byte	0x3f
	.zero		1


	//   ....[107]....
        /*074c*/ 	.word	0x00003d80
        /*0750*/ 	.word	0x0000000a
        /*0754*/ 	.word	0x00000308
        /*0758*/ 	.short	0x0101
        /*075a*/ 	.byte	0x3f
	.zero		1


	//   ....[108]....
        /*075c*/ 	.word	0x00004490
        /*0760*/ 	.word	0x00000005
        /*0764*/ 	.word	0x00000000
        /*0768*/ 	.short	0x010a
        /*076a*/ 	.byte	0x3f
	.zero		1


	//   ....[109]....
        /*076c*/ 	.word	0x00004510
        /*0770*/ 	.word	0x00000009
        /*0774*/ 	.word	0x00000000
        /*0778*/ 	.short	0x010a
        /*077a*/ 	.byte	0x3f
	.zero		1


	//   ....[110]....
        /*077c*/ 	.word	0x000045a0
        /*0780*/ 	.word	0x00000008
        /*0784*/ 	.word	0x00000000
        /*0788*/ 	.short	0x010a
        /*078a*/ 	.byte	0x3f
	.zero		1


	//   ....[111]....
        /*078c*/ 	.word	0x00004630
        /*0790*/ 	.word	0x00000009
        /*0794*/ 	.word	0x00000000
        /*0798*/ 	.short	0x010a
        /*079a*/ 	.byte	0x3f
	.zero		1


	//   ....[112]....
        /*079c*/ 	.word	0x000046c0
        /*07a0*/ 	.word	0x00000008
        /*07a4*/ 	.word	0x00000000
        /*07a8*/ 	.short	0x010a
        /*07aa*/ 	.byte	0x3f
	.zero		1


	//   ....[113]....
        /*07ac*/ 	.word	0x00004750
        /*07b0*/ 	.word	0x00000009
        /*07b4*/ 	.word	0x00000000
        /*07b8*/ 	.short	0x010a
        /*07ba*/ 	.byte	0x3f
	.zero		1


	//   ....[114]....
        /*07bc*/ 	.word	0x000047e0
        /*07c0*/ 	.word	0x00000008
        /*07c4*/ 	.word	0x00000000
        /*07c8*/ 	.short	0x010a
        /*07ca*/ 	.byte	0x3f
	.zero		1


	//   ....[115]....
        /*07cc*/ 	.word	0x00004870
        /*07d0*/ 	.word	0x00000009
        /*07d4*/ 	.word	0x00000000
        /*07d8*/ 	.short	0x010a
        /*07da*/ 	.byte	0x3f
	.zero		1


	//   ....[116]....
        /*07dc*/ 	.word	0x00004900
        /*07e0*/ 	.word	0x00000008
        /*07e4*/ 	.word	0x00000000
        /*07e8*/ 	.short	0x010a
        /*07ea*/ 	.byte	0x3f
	.zero		1


	//   ....[117]....
        /*07ec*/ 	.word	0x00004990
        /*07f0*/ 	.word	0x00000009
        /*07f4*/ 	.word	0x00000000
        /*07f8*/ 	.short	0x010a
        /*07fa*/ 	.byte	0x3f
	.zero		1


	//   ....[118]....
        /*07fc*/ 	.word	0x00004a20
        /*0800*/ 	.word	0x00000008
        /*0804*/ 	.word	0x00000000
        /*0808*/ 	.short	0x010a
        /*080a*/ 	.byte	0x3f
	.zero		1


	//   ....[119]....
        /*080c*/ 	.word	0x00004ab0
        /*0810*/ 	.word	0x00000009
        /*0814*/ 	.word	0x00000000
        /*0818*/ 	.short	0x010a
        /*081a*/ 	.byte	0x3f
	.zero		1


	//   ....[120]....
        /*081c*/ 	.word	0x00004b40
        /*0820*/ 	.word	0x00000008
        /*0824*/ 	.word	0x00000000
        /*0828*/ 	.short	0x010a
        /*082a*/ 	.byte	0x3f
	.zero		1


	//   ....[121]....
        /*082c*/ 	.word	0x00004bd0
        /*0830*/ 	.word	0x00000009
        /*0834*/ 	.word	0x00000000
        /*0838*/ 	.short	0x010a
        /*083a*/ 	.byte	0x3f
	.zero		1


	//   ....[122]....
        /*083c*/ 	.word	0x00004c60
        /*0840*/ 	.word	0x00000008
        /*0844*/ 	.word	0x00000000
        /*0848*/ 	.short	0x010a
        /*084a*/ 	.byte	0x3f
	.zero		1


	//   ....[123]....
        /*084c*/ 	.word	0x00004cf0
        /*0850*/ 	.word	0x00000009
        /*0854*/ 	.word	0x00000000
        /*0858*/ 	.short	0x010a
        /*085a*/ 	.byte	0x3f
	.zero		1


	//   ....[124]....
        /*085c*/ 	.word	0x00004d80
        /*0860*/ 	.word	0x00000008
        /*0864*/ 	.word	0x00000000
        /*0868*/ 	.short	0x010a
        /*086a*/ 	.byte	0x3f
	.zero		1


	//   ....[125]....
        /*086c*/ 	.word	0x00004e10
        /*0870*/ 	.word	0x00000009
        /*0874*/ 	.word	0x00000000
        /*0878*/ 	.short	0x010a
        /*087a*/ 	.byte	0x3f
	.zero		1


	//   ....[126]....
        /*087c*/ 	.word	0x00004ea0
        /*0880*/ 	.word	0x00000008
        /*0884*/ 	.word	0x00000000
        /*0888*/ 	.short	0x010a
        /*088a*/ 	.byte	0x3f
	.zero		1


	//   ....[127]....
        /*088c*/ 	.word	0x00004f30
        /*0890*/ 	.word	0x00000009
        /*0894*/ 	.word	0x00000000
        /*0898*/ 	.short	0x010a
        /*089a*/ 	.byte	0x3f
	.zero		1


	//   ....[128]....
        /*089c*/ 	.word	0x00004fc0
        /*08a0*/ 	.word	0x00000008
        /*08a4*/ 	.word	0x00000000
        /*08a8*/ 	.short	0x010a
        /*08aa*/ 	.byte	0x3f
	.zero		1


	//   ....[129]....
        /*08ac*/ 	.word	0x00005050
        /*08b0*/ 	.word	0x00000009
        /*08b4*/ 	.word	0x00000000
        /*08b8*/ 	.short	0x010a
        /*08ba*/ 	.byte	0x3f
	.zero		1


	//   ....[130]....
        /*08bc*/ 	.word	0x000050e0
        /*08c0*/ 	.word	0x00000008
        /*08c4*/ 	.word	0x00000000
        /*08c8*/ 	.short	0x010a
        /*08ca*/ 	.byte	0x3f
	.zero		1


	//   ....[131]....
        /*08cc*/ 	.word	0x00005170
        /*08d0*/ 	.word	0x00000009
        /*08d4*/ 	.word	0x00000000
        /*08d8*/ 	.short	0x010a
        /*08da*/ 	.byte	0x3f
	.zero		1


	//   ....[132]....
        /*08dc*/ 	.word	0x00005200
        /*08e0*/ 	.word	0x00000008
        /*08e4*/ 	.word	0x00000000
        /*08e8*/ 	.short	0x010a
        /*08ea*/ 	.byte	0x3f
	.zero		1


	//   ....[133]....
        /*08ec*/ 	.word	0x00005290
        /*08f0*/ 	.word	0x00000009
        /*08f4*/ 	.word	0x00000000
        /*08f8*/ 	.short	0x010a
        /*08fa*/ 	.byte	0x3f
	.zero		1


	//   ....[134]....
        /*08fc*/ 	.word	0x00005320
        /*0900*/ 	.word	0x00000008
        /*0904*/ 	.word	0x00000000
        /*0908*/ 	.short	0x010a
        /*090a*/ 	.byte	0x3f
	.zero		1


	//   ....[135]....
        /*090c*/ 	.word	0x000053b0
        /*0910*/ 	.word	0x00000009
        /*0914*/ 	.word	0x00000000
        /*0918*/ 	.short	0x010a
        /*091a*/ 	.byte	0x3f
	.zero		1


	//   ....[136]....
        /*091c*/ 	.word	0x00005440
        /*0920*/ 	.word	0x00000008
        /*0924*/ 	.word	0x00000000
        /*0928*/ 	.short	0x010a
        /*092a*/ 	.byte	0x3f
	.zero		1


	//   ....[137]....
        /*092c*/ 	.word	0x000054d0
        /*0930*/ 	.word	0x00000009
        /*0934*/ 	.word	0x00000000
        /*0938*/ 	.short	0x010a
        /*093a*/ 	.byte	0x3f
	.zero		1


	//   ....[138]....
        /*093c*/ 	.word	0x00005560
        /*0940*/ 	.word	0x00000008
        /*0944*/ 	.word	0x00000000
        /*0948*/ 	.short	0x010a
        /*094a*/ 	.byte	0x3f
	.zero		1


	//   ....[139]....
        /*094c*/ 	.word	0x000055f0
        /*0950*/ 	.word	0x00000009
        /*0954*/ 	.word	0x00000000
        /*0958*/ 	.short	0x010a
        /*095a*/ 	.byte	0x3f
	.zero		1


	//   ....[140]....
        /*095c*/ 	.word	0x00005680
        /*0960*/ 	.word	0x00000008
        /*0964*/ 	.word	0x00000000
        /*0968*/ 	.short	0x010a
        /*096a*/ 	.byte	0x3f
	.zero		1


	//   ....[141]....
        /*096c*/ 	.word	0x00005710
        /*0970*/ 	.word	0x00000009
        /*0974*/ 	.word	0x00000000
        /*0978*/ 	.short	0x010a
        /*097a*/ 	.byte	0x3f
	.zero		1


	//   ....[142]....
        /*097c*/ 	.word	0x000057a0
        /*0980*/ 	.word	0x00000008
        /*0984*/ 	.word	0x00000000
        /*0988*/ 	.short	0x010a
        /*098a*/ 	.byte	0x3f
	.zero		1


	//   ....[143]....
        /*098c*/ 	.word	0x00005830
        /*0990*/ 	.word	0x00000009
        /*0994*/ 	.word	0x00000000
        /*0998*/ 	.short	0x010a
        /*099a*/ 	.byte	0x3f
	.zero		1


	//   ....[144]....
        /*099c*/ 	.word	0x000058c0
        /*09a0*/ 	.word	0x00000008
        /*09a4*/ 	.word	0x00000000
        /*09a8*/ 	.short	0x010a
        /*09aa*/ 	.byte	0x3f
	.zero		1


	//   ....[145]....
        /*09ac*/ 	.word	0x00005950
        /*09b0*/ 	.word	0x00000009
        /*09b4*/ 	.word	0x00000000
        /*09b8*/ 	.short	0x010a
        /*09ba*/ 	.byte	0x3f
	.zero		1


	//   ....[146]....
        /*09bc*/ 	.word	0x000059e0
        /*09c0*/ 	.word	0x00000008
        /*09c4*/ 	.word	0x00000000
        /*09c8*/ 	.short	0x010a
        /*09ca*/ 	.byte	0x3f
	.zero		1


	//   ....[147]....
        /*09cc*/ 	.word	0x00005a70
        /*09d0*/ 	.word	0x00000009
        /*09d4*/ 	.word	0x00000000
        /*09d8*/ 	.short	0x010a
        /*09da*/ 	.byte	0x3f
	.zero		1


	//   ....[148]....
        /*09dc*/ 	.word	0x00005b00
        /*09e0*/ 	.word	0x00000008
        /*09e4*/ 	.word	0x00000000
        /*09e8*/ 	.short	0x010a
        /*09ea*/ 	.byte	0x3f
	.zero		1


	//   ....[149]....
        /*09ec*/ 	.word	0x00005b90
        /*09f0*/ 	.word	0x00000009
        /*09f4*/ 	.word	0x00000000
        /*09f8*/ 	.short	0x010a
        /*09fa*/ 	.byte	0x3f
	.zero		1


	//   ....[150]....
        /*09fc*/ 	.word	0x00005c20
        /*0a00*/ 	.word	0x00000008
        /*0a04*/ 	.word	0x00000000
        /*0a08*/ 	.short	0x010a
        /*0a0a*/ 	.byte	0x3f
	.zero		1


	//   ....[151]....
        /*0a0c*/ 	.word	0x00005cb0
        /*0a10*/ 	.word	0x0000000b
        /*0a14*/ 	.word	0x00000000
        /*0a18*/ 	.short	0x010a
        /*0a1a*/ 	.byte	0x3f
	.zero		1


	//   ....[152]....
        /*0a1c*/ 	.word	0x00005d40
        /*0a20*/ 	.word	0x00000003
        /*0a24*/ 	.word	0x00000000
        /*0a28*/ 	.short	0x010a
        /*0a2a*/ 	.byte	0x3f
	.zero		1


	//   ....[153]....
        /*0a2c*/ 	.word	0x00005db0
        /*0a30*/ 	.word	0x00000003
        /*0a34*/ 	.word	0xfffffff8
        /*0a38*/ 	.short	0x010a
        /*0a3a*/ 	.byte	0x3f
	.zero		1


	//   ....[154]....
        /*0a3c*/ 	.word	0x00005e00
        /*0a40*/ 	.word	0x00000003
        /*0a44*/ 	.word	0x00000000
        /*0a48*/ 	.short	0x010a
        /*0a4a*/ 	.byte	0x3f
	.zero		1


	//   ....[155]....
        /*0a4c*/ 	.word	0x00005e60
        /*0a50*/ 	.word	0x00000004
        /*0a54*/ 	.word	0x00000000
        /*0a58*/ 	.short	0x010a
        /*0a5a*/ 	.byte	0x3f
	.zero		1


	//   ....[156]....
        /*0a5c*/ 	.word	0x00005ec0
        /*0a60*/ 	.word	0x00000003
        /*0a64*/ 	.word	0x00000008
        /*0a68*/ 	.short	0x010a
        /*0a6a*/ 	.byte	0x3f
	.zero		1


	//   ....[157]....
        /*0a6c*/ 	.word	0x00005f90
        /*0a70*/ 	.word	0x0000000b
        /*0a74*/ 	.word	0x00000168
        /*0a78*/ 	.short	0x010a
        /*0a7a*/ 	.byte	0x3f
	.zero		1


	//   ....[158]....
        /*0a7c*/ 	.word	0x00006060
        /*0a80*/ 	.word	0x00000005
        /*0a84*/ 	.word	0x00000000
        /*0a88*/ 	.short	0x010a
        /*0a8a*/ 	.byte	0x3f
	.zero		1


	//   ....[159]....
        /*0a8c*/ 	.word	0x000060b0
        /*0a90*/ 	.word	0x00000009
        /*0a94*/ 	.word	0x00000000
        /*0a98*/ 	.short	0x010a
        /*0a9a*/ 	.byte	0x3f
	.zero		1


	//   ....[160]....
        /*0a9c*/ 	.word	0x00006100
        /*0aa0*/ 	.word	0x00000008
        /*0aa4*/ 	.word	0x00000000
        /*0aa8*/ 	.short	0x010a
        /*0aaa*/ 	.byte	0x3f
	.zero		1


	//   ....[161]....
        /*0aac*/ 	.word	0x00006150
        /*0ab0*/ 	.word	0x00000009
        /*0ab4*/ 	.word	0x00000000
        /*0ab8*/ 	.short	0x010a
        /*0aba*/ 	.byte	0x3f
	.zero		1


	//   ....[162]....
        /*0abc*/ 	.word	0x000061a0
        /*0ac0*/ 	.word	0x00000008
        /*0ac4*/ 	.word	0x00000000
        /*0ac8*/ 	.short	0x010a
        /*0aca*/ 	.byte	0x3f
	.zero		1


	//   ....[163]....
        /*0acc*/ 	.word	0x000061f0
        /*0ad0*/ 	.word	0x00000009
        /*0ad4*/ 	.word	0x00000000
        /*0ad8*/ 	.short	0x010a
        /*0ada*/ 	.byte	0x3f
	.zero		1


	//   ....[164]....
        /*0adc*/ 	.word	0x00006240
        /*0ae0*/ 	.word	0x00000008
        /*0ae4*/ 	.word	0x00000000
        /*0ae8*/ 	.short	0x010a
        /*0aea*/ 	.byte	0x3f
	.zero		1


	//   ....[165]....
        /*0aec*/ 	.word	0x00006290
        /*0af0*/ 	.word	0x00000009
        /*0af4*/ 	.word	0x00000000
        /*0af8*/ 	.short	0x010a
        /*0afa*/ 	.byte	0x3f
	.zero		1


	//   ....[166]....
        /*0afc*/ 	.word	0x000062e0
        /*0b00*/ 	.word	0x00000008
        /*0b04*/ 	.word	0x00000000
        /*0b08*/ 	.short	0x010a
        /*0b0a*/ 	.byte	0x3f
	.zero		1


	//   ....[167]....
        /*0b0c*/ 	.word	0x00006330
        /*0b10*/ 	.word	0x00000009
        /*0b14*/ 	.word	0x00000000
        /*0b18*/ 	.short	0x010a
        /*0b1a*/ 	.byte	0x3f
	.zero		1


	//   ....[168]....
        /*0b1c*/ 	.word	0x00006380
        /*0b20*/ 	.word	0x00000008
        /*0b24*/ 	.word	0x00000000
        /*0b28*/ 	.short	0x010a
        /*0b2a*/ 	.byte	0x3f
	.zero		1


	//   ....[169]....
        /*0b2c*/ 	.word	0x000063d0
        /*0b30*/ 	.word	0x00000009
        /*0b34*/ 	.word	0x00000000
        /*0b38*/ 	.short	0x010a
        /*0b3a*/ 	.byte	0x3f
	.zero		1


	//   ....[170]....
        /*0b3c*/ 	.word	0x00006420
        /*0b40*/ 	.word	0x00000008
        /*0b44*/ 	.word	0x00000000
        /*0b48*/ 	.short	0x010a
        /*0b4a*/ 	.byte	0x3f
	.zero		1


	//   ....[171]....
        /*0b4c*/ 	.word	0x00006470
        /*0b50*/ 	.word	0x00000009
        /*0b54*/ 	.word	0x00000000
        /*0b58*/ 	.short	0x010a
        /*0b5a*/ 	.byte	0x3f
	.zero		1


	//   ....[172]....
        /*0b5c*/ 	.word	0x000064c0
        /*0b60*/ 	.word	0x00000008
        /*0b64*/ 	.word	0x00000000
        /*0b68*/ 	.short	0x010a
        /*0b6a*/ 	.byte	0x3f
	.zero		1


	//   ....[173]....
        /*0b6c*/ 	.word	0x00006510
        /*0b70*/ 	.word	0x00000009
        /*0b74*/ 	.word	0x00000000
        /*0b78*/ 	.short	0x010a
        /*0b7a*/ 	.byte	0x3f
	.zero		1


	//   ....[174]....
        /*0b7c*/ 	.word	0x00006560
        /*0b80*/ 	.word	0x00000008
        /*0b84*/ 	.word	0x00000000
        /*0b88*/ 	.short	0x010a
        /*0b8a*/ 	.byte	0x3f
	.zero		1


	//   ....[175]....
        /*0b8c*/ 	.word	0x000065b0
        /*0b90*/ 	.word	0x00000009
        /*0b94*/ 	.word	0x00000000
        /*0b98*/ 	.short	0x010a
        /*0b9a*/ 	.byte	0x3f
	.zero		1


	//   ....[176]....
        /*0b9c*/ 	.word	0x00006600
        /*0ba0*/ 	.word	0x00000008
        /*0ba4*/ 	.word	0x00000000
        /*0ba8*/ 	.short	0x010a
        /*0baa*/ 	.byte	0x3f
	.zero		1


	//   ....[177]....
        /*0bac*/ 	.word	0x00006650
        /*0bb0*/ 	.word	0x00000009
        /*0bb4*/ 	.word	0x00000000
        /*0bb8*/ 	.short	0x010a
        /*0bba*/ 	.byte	0x3f
	.zero		1


	//   ....[178]....
        /*0bbc*/ 	.word	0x000066a0
        /*0bc0*/ 	.word	0x00000008
        /*0bc4*/ 	.word	0x00000000
        /*0bc8*/ 	.short	0x010a
        /*0bca*/ 	.byte	0x3f
	.zero		1


	//   ....[179]....
        /*0bcc*/ 	.word	0x000066f0
        /*0bd0*/ 	.word	0x00000009
        /*0bd4*/ 	.word	0x00000000
        /*0bd8*/ 	.short	0x010a
        /*0bda*/ 	.byte	0x3f
	.zero		1


	//   ....[180]....
        /*0bdc*/ 	.word	0x00006740
        /*0be0*/ 	.word	0x00000008
        /*0be4*/ 	.word	0x00000000
        /*0be8*/ 	.short	0x010a
        /*0bea*/ 	.byte	0x3f
	.zero		1


	//   ....[181]....
        /*0bec*/ 	.word	0x00006790
        /*0bf0*/ 	.word	0x00000009
        /*0bf4*/ 	.word	0x00000000
        /*0bf8*/ 	.short	0x010a
        /*0bfa*/ 	.byte	0x3f
	.zero		1


	//   ....[182]....
        /*0bfc*/ 	.word	0x000067e0
        /*0c00*/ 	.word	0x00000008
        /*0c04*/ 	.word	0x00000000
        /*0c08*/ 	.short	0x010a
        /*0c0a*/ 	.byte	0x3f
	.zero		1


	//   ....[183]....
        /*0c0c*/ 	.word	0x00006830
        /*0c10*/ 	.word	0x00000009
        /*0c14*/ 	.word	0x00000000
        /*0c18*/ 	.short	0x010a
        /*0c1a*/ 	.byte	0x3f
	.zero		1


	//   ....[184]....
        /*0c1c*/ 	.word	0x00006880
        /*0c20*/ 	.word	0x00000008
        /*0c24*/ 	.word	0x00000000
        /*0c28*/ 	.short	0x010a
        /*0c2a*/ 	.byte	0x3f
	.zero		1


	//   ....[185]....
        /*0c2c*/ 	.word	0x000068d0
        /*0c30*/ 	.word	0x00000009
        /*0c34*/ 	.word	0x00000000
        /*0c38*/ 	.short	0x010a
        /*0c3a*/ 	.byte	0x3f
	.zero		1


	//   ....[186]....
        /*0c3c*/ 	.word	0x00006920
        /*0c40*/ 	.word	0x00000008
        /*0c44*/ 	.word	0x00000000
        /*0c48*/ 	.short	0x010a
        /*0c4a*/ 	.byte	0x3f
	.zero		1


	//   ....[187]....
        /*0c4c*/ 	.word	0x00006970
        /*0c50*/ 	.word	0x00000009
        /*0c54*/ 	.word	0x00000000
        /*0c58*/ 	.short	0x010a
        /*0c5a*/ 	.byte	0x3f
	.zero		1


	//   ....[188]....
        /*0c5c*/ 	.word	0x000069c0
        /*0c60*/ 	.word	0x00000008
        /*0c64*/ 	.word	0x00000000
        /*0c68*/ 	.short	0x010a
        /*0c6a*/ 	.byte	0x3f
	.zero		1


	//   ....[189]....
        /*0c6c*/ 	.word	0x00006a10
        /*0c70*/ 	.word	0x00000009
        /*0c74*/ 	.word	0x00000000
        /*0c78*/ 	.short	0x010a
        /*0c7a*/ 	.byte	0x3f
	.zero		1


	//   ....[190]....
        /*0c7c*/ 	.word	0x00006a60
        /*0c80*/ 	.word	0x00000008
        /*0c84*/ 	.word	0x00000000
        /*0c88*/ 	.short	0x010a
        /*0c8a*/ 	.byte	0x3f
	.zero		1


	//   ....[191]....
        /*0c8c*/ 	.word	0x00006ab0
        /*0c90*/ 	.word	0x00000009
        /*0c94*/ 	.word	0x00000000
        /*0c98*/ 	.short	0x010a
        /*0c9a*/ 	.byte	0x3f
	.zero		1


	//   ....[192]....
        /*0c9c*/ 	.word	0x00006b00
        /*0ca0*/ 	.word	0x00000008
        /*0ca4*/ 	.word	0x00000000
        /*0ca8*/ 	.short	0x010a
        /*0caa*/ 	.byte	0x3f
	.zero		1


	//   ....[193]....
        /*0cac*/ 	.word	0x00006b50
        /*0cb0*/ 	.word	0x00000009
        /*0cb4*/ 	.word	0x00000000
        /*0cb8*/ 	.short	0x010a
        /*0cba*/ 	.byte	0x3f
	.zero		1


	//   ....[194]....
        /*0cbc*/ 	.word	0x00006ba0
        /*0cc0*/ 	.word	0x00000008
        /*0cc4*/ 	.word	0x00000000
        /*0cc8*/ 	.short	0x010a
        /*0cca*/ 	.byte	0x3f
	.zero		1


	//   ....[195]....
        /*0ccc*/ 	.word	0x00006bf0
        /*0cd0*/ 	.word	0x00000009
        /*0cd4*/ 	.word	0x00000000
        /*0cd8*/ 	.short	0x010a
        /*0cda*/ 	.byte	0x3f
	.zero		1


	//   ....[196]....
        /*0cdc*/ 	.word	0x00006c40
        /*0ce0*/ 	.word	0x00000008
        /*0ce4*/ 	.word	0x00000000
        /*0ce8*/ 	.short	0x010a
        /*0cea*/ 	.byte	0x3f
	.zero		1


	//   ....[197]....
        /*0cec*/ 	.word	0x00006c90
        /*0cf0*/ 	.word	0x00000009
        /*0cf4*/ 	.word	0x00000000
        /*0cf8*/ 	.short	0x010a
        /*0cfa*/ 	.byte	0x3f
	.zero		1


	//   ....[198]....
        /*0cfc*/ 	.word	0x00006ce0
        /*0d00*/ 	.word	0x00000008
        /*0d04*/ 	.word	0x00000000
        /*0d08*/ 	.short	0x010a
        /*0d0a*/ 	.byte	0x3f
	.zero		1


	//   ....[199]....
        /*0d0c*/ 	.word	0x00006d30
        /*0d10*/ 	.word	0x00000009
        /*0d14*/ 	.word	0x00000000
        /*0d18*/ 	.short	0x010a
        /*0d1a*/ 	.byte	0x3f
	.zero		1


	//   ....[200]....
        /*0d1c*/ 	.word	0x00006d80
        /*0d20*/ 	.word	0x00000008
        /*0d24*/ 	.word	0x00000000
        /*0d28*/ 	.short	0x010a
        /*0d2a*/ 	.byte	0x3f
	.zero		1


	//   ....[201]....
        /*0d2c*/ 	.word	0x00006dd0
        /*0d30*/ 	.word	0x0000000b
        /*0d34*/ 	.word	0x00000000
        /*0d38*/ 	.short	0x010a
        /*0d3a*/ 	.byte	0x3f
	.zero		1


	//----- nvinfo : EIATTR_NUM_MBARRIERS
	.align		4
.L_35:
        /*0d3c*/ 	.byte	0x03, 0x38
        /*0d3e*/ 	.short	0x0060


	//----- nvinfo : EIATTR_EXIT_INSTR_OFFSETS
	.align		4
        /*0d40*/ 	.byte	0x04, 0x1c
        /*0d42*/ 	.short	(.L_37 - .L_36)


	//   ....[0]....
.L_36:
        /*0d44*/ 	.word	0x00001700


	//   ....[1]....
        /*0d48*/ 	.word	0x00001760


	//   ....[2]....
        /*0d4c*/ 	.word	0x000036b0


	//   ....[3]....
        /*0d50*/ 	.word	0x000036e0


	//   ....[4]....
        /*0d54*/ 	.word	0x00005d90


	//----- nvinfo : EIATTR_MAX_THREADS
	.align		4
.L_37:
        /*0d58*/ 	.byte	0x04, 0x05
        /*0d5a*/ 	.short	(.L_39 - .L_38)
.L_38:
        /*0d5c*/ 	.word	0x00000180
        /*0d60*/ 	.word	0x00000001
        /*0d64*/ 	.word	0x00000001


	//----- nvinfo : EIATTR_CRS_STACK_SIZE
	.align		4
.L_39:
        /*0d68*/ 	.byte	0x04, 0x1e
        /*0d6a*/ 	.short	(.L_41 - .L_40)
.L_40:
        /*0d6c*/ 	.word	0x00000000


	//----- nvinfo : EIATTR_CBANK_PARAM_SIZE
	.align		4
.L_41:
        /*0d70*/ 	.byte	0x03, 0x19
        /*0d72*/ 	.short	0x0470


	//----- nvinfo : EIATTR_PARAM_CBANK
	.align		4
        /*0d74*/ 	.byte	0x04, 0x0a
        /*0d76*/ 	.short	(.L_43 - .L_42)
	.align		4
.L_42:
        /*0d78*/ 	.word	index@(.nv.constant0._ZN7cutlass13device_kernelINS_4gemm6kernel13GemmUniversalIN4cute5tupleIJiiiiEEENS1_10collective13CollectiveMmaINS1_34MainloopSm90TmaGmmaWarpSpecializedILi45ENS5_IJNS4_1CILi1EEESB_SB_EEENS1_32KernelTmaWarpSpecializedPingpongEEENS5_IJNSA_ILi64EEENSA_ILi16EEENSA_ILi32EEEEEENS_10bfloat16_tENS5_IJlSB_lEEESJ_SK_NS4_8TiledMMAINS4_8MMA_AtomIJNS4_4SM904GMMA27MMA_64x16x16_F32BF16BF16_SSILNSO_5MajorE0ELSQ_0ELNSO_7ScaleInE1ELSR_1EEEEEENS4_6LayoutISC_NS5_IJNSA_ILi0EEESV_SV_EEEEENS5_IJNS4_10UnderscoreESY_SY_EEEEENS4_13SM90_TMA_LOADENS4_14ComposedLayoutINS4_7SwizzleILi2ELi4ELi3EEENS4_18smem_ptr_flag_bitsILi16EEENSU_INS5_IJNSA_ILi8EEESH_EEENS5_IJSH_SB_EEEEEEEvNS4_8identityES11_S1B_vS1C_EENS_8epilogue10collective6detail29Sm90TmaWarpSpecializedAdapterINS1F_15DefaultEpilogueISJ_SK_SK_NS1E_6thread17LinearCombinationISJ_Li1EffLNS1J_9ScaleType4KindE0ELNS_15FloatRoundStyleE2ESJ_EENS1_15EpilogueDefaultEEEEEvvEEEEvNT_6ParamsE)
        /*0d7c*/ 	.short	0x0210
        /*0d7e*/ 	.short	0x0470


	//----- nvinfo : EIATTR_SW_WAR
	.align		4
.L_43:
        /*0d80*/ 	.byte	0x04, 0x36
        /*0d82*/ 	.short	(.L_45 - .L_44)
.L_44:
        /*0d84*/ 	.word	0x00000008
.L_45:


//--------------------- .nv.callgraph             --------------------------
	.section	.nv.callgraph,"",@"SHT_CUDA_CALLGRAPH"
	.align	4
	.sectionentsize	8
	.align		4
        /*0000*/ 	.word	0x00000000
	.align		4
        /*0004*/ 	.word	0xffffffff
	.align		4
        /*0008*/ 	.word	index@(_ZN7cutlass13device_kernelINS_4gemm6kernel13GemmUniversalIN4cute5tupleIJiiiiEEENS1_10collective13CollectiveMmaINS1_34MainloopSm90TmaGmmaWarpSpecializedILi45ENS5_IJNS4_1CILi1EEESB_SB_EEENS1_32KernelTmaWarpSpecializedPingpongEEENS5_IJNSA_ILi64EEENSA_ILi16EEENSA_ILi32EEEEEENS_10bfloat16_tENS5_IJlSB_lEEESJ_SK_NS4_8TiledMMAINS4_8MMA_AtomIJNS4_4SM904GMMA27MMA_64x16x16_F32BF16BF16_SSILNSO_5MajorE0ELSQ_0ELNSO_7ScaleInE1ELSR_1EEEEEENS4_6LayoutISC_NS5_IJNSA_ILi0EEESV_SV_EEEEENS5_IJNS4_10UnderscoreESY_SY_EEEEENS4_13SM90_TMA_LOADENS4_14ComposedLayoutINS4_7SwizzleILi2ELi4ELi3EEENS4_18smem_ptr_flag_bitsILi16EEENSU_INS5_IJNSA_ILi8EEESH_EEENS5_IJSH_SB_EEEEEEEvNS4_8identityES11_S1B_vS1C_EENS_8epilogue10collective6detail29Sm90TmaWarpSpecializedAdapterINS1F_15DefaultEpilogueISJ_SK_SK_NS1E_6thread17LinearCombinationISJ_Li1EffLNS1J_9ScaleType4KindE0ELNS_15FloatRoundStyleE2ESJ_EENS1_15EpilogueDefaultEEEEEvvEEEEvNT_6ParamsE)
	.align		4
        /*000c*/ 	.word	index@(__assertfail)
	.align		4
        /*0010*/ 	.word	0x00000000
	.align		4
        /*0014*/ 	.word	0xfffffffe
	.align		4
        /*0018*/ 	.word	0x00000000
	.align		4
        /*001c*/ 	.word	0xfffffffd
	.align		4
        /*0020*/ 	.word	0x00000000
	.align		4
        /*0024*/ 	.word	0xfffffffc


//--------------------- .nv.constant4             --------------------------
	.section	.nv.constant4,"a",@progbits
	.align	8
	.align		8
.nv.constant4:
        /*0000*/ 	.dword	__assertfail
	.align		8
        /*0008*/ 	.dword	__unnamed_1
	.align		8
        /*0010*/ 	.dword	_ZN39_INTERNAL_b32622f6_4_k_cu_1e11cd23_55704cuda3std3__45__cpo5beginE
	.align		8
        /*0018*/ 	.dword	_ZN39_INTERNAL_b32622f6_4_k_cu_1e11cd23_55704cuda3std3__45__cpo3endE
	.align		8
        /*0020*/ 	.dword	_ZN39_INTERNAL_b32622f6_4_k_cu_1e11cd23_55704cuda3std3__45__cpo6cbeginE
	.align		8
        /*0028*/ 	.dword	_ZN39_INTERNAL_b32622f6_4_k_cu_1e11cd23_55704cuda3std3__45__cpo4cendE
	.align		8
        /*0030*/ 	.dword	_ZN39_INTERNAL_b32622f6_4_k_cu_1e11cd23_55704cuda3std3__441_GLOBAL__N__b32622f6_4_k_cu_1e11cd23_55706ignoreE
	.align		8
        /*0038*/ 	.dword	_ZN39_INTERNAL_b32622f6_4_k_cu_1e11cd23_55704cuda3std3__419piecewise_constructE
	.align		8
        /*0040*/ 	.dword	_ZN39_INTERNAL_b32622f6_4_k_cu_1e11cd23_55704cuda3std3__48in_placeE
	.align		8
        /*0048*/ 	.dword	_ZN39_INTERNAL_b32622f6_4_k_cu_1e11cd23_55704cuda3std6ranges3__45__cpo4swapE
	.align		8
        /*0050*/ 	.dword	_ZN39_INTERNAL_b32622f6_4_k_cu_1e11cd23_55704cuda3std6ranges3__45__cpo9iter_moveE
	.align		8
        /*0058*/ 	.dword	_ZN39_INTERNAL_b32622f6_4_k_cu_1e11cd23_55704cute7productE
	.align		8
        /*0060*/ 	.dword	_ZN39_INTERNAL_b32622f6_4_k_cu_1e11cd23_55704cute1_E
	.align		8
        /*0068*/ 	.dword	$str$22
	.align		8
        /*0070*/ 	.dword	$str$23


//--------------------- .text._ZN7cutlass13device_kernelINS_4gemm6kernel13GemmUniversalIN4cute5tupleIJiiiiEEENS1_10collective13CollectiveMmaINS1_34MainloopSm90TmaGmmaWarpSpecializedILi45ENS5_IJNS4_1CILi1EEESB_SB_EEENS1_32KernelTmaWarpSpecializedPingpongEEENS5_IJNSA_ILi64EEENSA_ILi16EEENSA_ILi32EEEEEENS_10bfloat16_tENS5_IJlSB_lEEESJ_SK_NS4_8TiledMMAINS4_8MMA_AtomIJNS4_4SM904GMMA27MMA_64x16x16_F32BF16BF16_SSILNSO_5MajorE0ELSQ_0ELNSO_7ScaleInE1ELSR_1EEEEEENS4_6LayoutISC_NS5_IJNSA_ILi0EEESV_SV_EEEEENS5_IJNS4_10UnderscoreESY_SY_EEEEENS4_13SM90_TMA_LOADENS4_14ComposedLayoutINS4_7SwizzleILi2ELi4ELi3EEENS4_18smem_ptr_flag_bitsILi16EEENSU_INS5_IJNSA_ILi8EEESH_EEENS5_IJSH_SB_EEEEEEEvNS4_8identityES11_S1B_vS1C_EENS_8epilogue10collective6detail29Sm90TmaWarpSpecializedAdapterINS1F_15DefaultEpilogueISJ_SK_SK_NS1E_6thread17LinearCombinationISJ_Li1EffLNS1J_9ScaleType4KindE0ELNS_15FloatRoundStyleE2ESJ_EENS1_15EpilogueDefaultEEEEEvvEEEEvNT_6ParamsE --------------------------
	.section	.text._ZN7cutlass13device_kernelINS_4gemm6kernel13GemmUniversalIN4cute5tupleIJiiiiEEENS1_10collective13CollectiveMmaINS1_34MainloopSm90TmaGmmaWarpSpecializedILi45ENS5_IJNS4_1CILi1EEESB_SB_EEENS1_32KernelTmaWarpSpecializedPingpongEEENS5_IJNSA_ILi64EEENSA_ILi16EEENSA_ILi32EEEEEENS_10bfloat16_tENS5_IJlSB_lEEESJ_SK_NS4_8TiledMMAINS4_8MMA_AtomIJNS4_4SM904GMMA27MMA_64x16x16_F32BF16BF16_SSILNSO_5MajorE0ELSQ_0ELNSO_7ScaleInE1ELSR_1EEEEEENS4_6LayoutISC_NS5_IJNSA_ILi0EEESV_SV_EEEEENS5_IJNS4_10UnderscoreESY_SY_EEEEENS4_13SM90_TMA_LOADENS4_14ComposedLayoutINS4_7SwizzleILi2ELi4ELi3EEENS4_18smem_ptr_flag_bitsILi16EEENSU_INS5_IJNSA_ILi8EEESH_EEENS5_IJSH_SB_EEEEEEEvNS4_8identityES11_S1B_vS1C_EENS_8epilogue10collective6detail29Sm90TmaWarpSpecializedAdapterINS1F_15DefaultEpilogueISJ_SK_SK_NS1E_6thread17LinearCombinationISJ_Li1EffLNS1J_9ScaleType4KindE0ELNS_15FloatRoundStyleE2ESJ_EENS1_15EpilogueDefaultEEEEEvvEEEEvNT_6ParamsE,"ax",@progbits
	.align	128
.text._ZN7cutlass13device_kernelINS_4gemm6kernel13GemmUniversalIN4cute5tupleIJiiiiEEENS1_10collective13CollectiveMmaINS1_34MainloopSm90TmaGmmaWarpSpecializedILi45ENS5_IJNS4_1CILi1EEESB_SB_EEENS1_32KernelTmaWarpSpecializedPingpongEEENS5_IJNSA_ILi64EEENSA_ILi16EEENSA_ILi32EEEEEENS_10bfloat16_tENS5_IJlSB_lEEESJ_SK_NS4_8TiledMMAINS4_8MMA_AtomIJNS4_4SM904GMMA27MMA_64x16x16_F32BF16BF16_SSILNSO_5MajorE0ELSQ_0ELNSO_7ScaleInE1ELSR_1EEEEEENS4_6LayoutISC_NS5_IJNSA_ILi0EEESV_SV_EEEEENS5_IJNS4_10UnderscoreESY_SY_EEEEENS4_13SM90_TMA_LOADENS4_14ComposedLayoutINS4_7SwizzleILi2ELi4ELi3EEENS4_18smem_ptr_flag_bitsILi16EEENSU_INS5_IJNSA_ILi8EEESH_EEENS5_IJSH_SB_EEEEEEEvNS4_8identityES11_S1B_vS1C_EENS_8epilogue10collective6detail29Sm90TmaWarpSpecializedAdapterINS1F_15DefaultEpilogueISJ_SK_SK_NS1E_6thread17LinearCombinationISJ_Li1EffLNS1J_9ScaleType4KindE0ELNS_15FloatRoundStyleE2ESJ_EENS1_15EpilogueDefaultEEEEEvvEEEEvNT_6ParamsE:
        .type           _ZN7cutlass13device_kernelINS_4gemm6kernel13GemmUniversalIN4cute5tupleIJiiiiEEENS1_10collective13CollectiveMmaINS1_34MainloopSm90TmaGmmaWarpSpecializedILi45ENS5_IJNS4_1CILi1EEESB_SB_EEENS1_32KernelTmaWarpSpecializedPingpongEEENS5_IJNSA_ILi64EEENSA_ILi16EEENSA_ILi32EEEEEENS_10bfloat16_tENS5_IJlSB_lEEESJ_SK_NS4_8TiledMMAINS4_8MMA_AtomIJNS4_4SM904GMMA27MMA_64x16x16_F32BF16BF16_SSILNSO_5MajorE0ELSQ_0ELNSO_7ScaleInE1ELSR_1EEEEEENS4_6LayoutISC_NS5_IJNSA_ILi0EEESV_SV_EEEEENS5_IJNS4_10UnderscoreESY_SY_EEEEENS4_13SM90_TMA_LOADENS4_14ComposedLayoutINS4_7SwizzleILi2ELi4ELi3EEENS4_18smem_ptr_flag_bitsILi16EEENSU_INS5_IJNSA_ILi8EEESH_EEENS5_IJSH_SB_EEEEEEEvNS4_8identityES11_S1B_vS1C_EENS_8epilogue10collective6detail29Sm90TmaWarpSpecializedAdapterINS1F_15DefaultEpilogueISJ_SK_SK_NS1E_6thread17LinearCombinationISJ_Li1EffLNS1J_9ScaleType4KindE0ELNS_15FloatRoundStyleE2ESJ_EENS1_15EpilogueDefaultEEEEEvvEEEEvNT_6ParamsE,@function
        .size           _ZN7cutlass13device_kernelINS_4gemm6kernel13GemmUniversalIN4cute5tupleIJiiiiEEENS1_10collective13CollectiveMmaINS1_34MainloopSm90TmaGmmaWarpSpecializedILi45ENS5_IJNS4_1CILi1EEESB_SB_EEENS1_32KernelTmaWarpSpecializedPingpongEEENS5_IJNSA_ILi64EEENSA_ILi16EEENSA_ILi32EEEEEENS_10bfloat16_tENS5_IJlSB_lEEESJ_SK_NS4_8TiledMMAINS4_8MMA_AtomIJNS4_4SM904GMMA27MMA_64x16x16_F32BF16BF16_SSILNSO_5MajorE0ELSQ_0ELNSO_7ScaleInE1ELSR_1EEEEEENS4_6LayoutISC_NS5_IJNSA_ILi0EEESV_SV_EEEEENS5_IJNS4_10UnderscoreESY_SY_EEEEENS4_13SM90_TMA_LOADENS4_14ComposedLayoutINS4_7SwizzleILi2ELi4ELi3EEENS4_18smem_ptr_flag_bitsILi16EEENSU_INS5_IJNSA_ILi8EEESH_EEENS5_IJSH_SB_EEEEEEEvNS4_8identityES11_S1B_vS1C_EENS_8epilogue10collective6detail29Sm90TmaWarpSpecializedAdapterINS1F_15DefaultEpilogueISJ_SK_SK_NS1E_6thread17LinearCombinationISJ_Li1EffLNS1J_9ScaleType4KindE0ELNS_15FloatRoundStyleE2ESJ_EENS1_15EpilogueDefaultEEEEEvvEEEEvNT_6ParamsE,(.L_x_168 - _ZN7cutlass13device_kernelINS_4gemm6kernel13GemmUniversalIN4cute5tupleIJiiiiEEENS1_10collective13CollectiveMmaINS1_34MainloopSm90TmaGmmaWarpSpecializedILi45ENS5_IJNS4_1CILi1EEESB_SB_EEENS1_32KernelTmaWarpSpecializedPingpongEEENS5_IJNSA_ILi64EEENSA_ILi16EEENSA_ILi32EEEEEENS_10bfloat16_tENS5_IJlSB_lEEESJ_SK_NS4_8TiledMMAINS4_8MMA_AtomIJNS4_4SM904GMMA27MMA_64x16x16_F32BF16BF16_SSILNSO_5MajorE0ELSQ_0ELNSO_7ScaleInE1ELSR_1EEEEEENS4_6LayoutISC_NS5_IJNSA_ILi0EEESV_SV_EEEEENS5_IJNS4_10UnderscoreESY_SY_EEEEENS4_13SM90_TMA_LOADENS4_14ComposedLayoutINS4_7SwizzleILi2ELi4ELi3EEENS4_18smem_ptr_flag_bitsILi16EEENSU_INS5_IJNSA_ILi8EEESH_EEENS5_IJSH_SB_EEEEEEEvNS4_8identityES11_S1B_vS1C_EENS_8epilogue10collective6detail29Sm90TmaWarpSpecializedAdapterINS1F_15DefaultEpilogueISJ_SK_SK_NS1E_6thread17LinearCombinationISJ_Li1EffLNS1J_9ScaleType4KindE0ELNS_15FloatRoundStyleE2ESJ_EENS1_15EpilogueDefaultEEEEEvvEEEEvNT_6ParamsE)
        .other          _ZN7cutlass13device_kernelINS_4gemm6kernel13GemmUniversalIN4cute5tupleIJiiiiEEENS1_10collective13CollectiveMmaINS1_34MainloopSm90TmaGmmaWarpSpecializedILi45ENS5_IJNS4_1CILi1EEESB_SB_EEENS1_32KernelTmaWarpSpecializedPingpongEEENS5_IJNSA_ILi64EEENSA_ILi16EEENSA_ILi32EEEEEENS_10bfloat16_tENS5_IJlSB_lEEESJ_SK_NS4_8TiledMMAINS4_8MMA_AtomIJNS4_4SM904GMMA27MMA_64x16x16_F32BF16BF16_SSILNSO_5MajorE0ELSQ_0ELNSO_7ScaleInE1ELSR_1EEEEEENS4_6LayoutISC_NS5_IJNSA_ILi0EEESV_SV_EEEEENS5_IJNS4_10UnderscoreESY_SY_EEEEENS4_13SM90_TMA_LOADENS4_14ComposedLayoutINS4_7SwizzleILi2ELi4ELi3EEENS4_18smem_ptr_flag_bitsILi16EEENSU_INS5_IJNSA_ILi8EEESH_EEENS5_IJSH_SB_EEEEEEEvNS4_8identityES11_S1B_vS1C_EENS_8epilogue10collective6detail29Sm90TmaWarpSpecializedAdapterINS1F_15DefaultEpilogueISJ_SK_SK_NS1E_6thread17LinearCombinationISJ_Li1EffLNS1J_9ScaleType4KindE0ELNS_15FloatRoundStyleE2ESJ_EENS1_15EpilogueDefaultEEEEEvvEEEEvNT_6ParamsE,@"STO_CUDA_ENTRY STV_DEFAULT"
_ZN7cutlass13device_kernelINS_4gemm6kernel13GemmUniversalIN4cute5tupleIJiiiiEEENS1_10collective13CollectiveMmaINS1_34MainloopSm90TmaGmmaWarpSpecializedILi45ENS5_IJNS4_1CILi1EEESB_SB_EEENS1_32KernelTmaWarpSpecializedPingpongEEENS5_IJNSA_ILi64EEENSA_ILi16EEENSA_ILi32EEEEEENS_10bfloat16_tENS5_IJlSB_lEEESJ_SK_NS4_8TiledMMAINS4_8MMA_AtomIJNS4_4SM904GMMA27MMA_64x16x16_F32BF16BF16_SSILNSO_5MajorE0ELSQ_0ELNSO_7ScaleInE1ELSR_1EEEEEENS4_6LayoutISC_NS5_IJNSA_ILi0EEESV_SV_EEEEENS5_IJNS4_10UnderscoreESY_SY_EEEEENS4_13SM90_TMA_LOADENS4_14ComposedLayoutINS4_7SwizzleILi2ELi4ELi3EEENS4_18smem_ptr_flag_bitsILi16EEENSU_INS5_IJNSA_ILi8EEESH_EEENS5_IJSH_SB_EEEEEEEvNS4_8identityES11_S1B_vS1C_EENS_8epilogue10collective6detail29Sm90TmaWarpSpecializedAdapterINS1F_15DefaultEpilogueISJ_SK_SK_NS1E_6thread17LinearCombinationISJ_Li1EffLNS1J_9ScaleType4KindE0ELNS_15FloatRoundStyleE2ESJ_EENS1_15EpilogueDefaultEEEEEvvEEEEvNT_6ParamsE:
[----:B------:R-:W0:Y:S01]  /*0000*/  LDC R1, c[0x0][0x28] ;  /* 0x00000a00ff017b82 */ /* 0x000e220000000800 */
[----:B------:R-:W1:Y:S01]  /*0010*/  S2R R3, SR_TID.X ;  /* 0x0000000000037919 */ /* 0x000e620000002100 */
[----:B------:R-:W-:Y:S01]  /*0020*/  ELECT P0, URZ, PT ;  /* 0x00000000003f782f */ /* 0x000fe20003800000 */
[----:B------:R-:W-:Y:S01]  /*0030*/  BSSY B0, `(.L_x_0) ;  /* 0x000000f000007945 */ /* 0x000fe20003800000 */
[--C-:B-1----:R-:W-:Y:S02]  /*0040*/  SHF.R.U32.HI R0, RZ, 0x5, R3.reuse ;  /* 0x00000005ff007819 */ /* 0x102fe40000011603 */
[----:B------:R-:W-:-:S03]  /*0050*/  SHF.R.U32.HI R4, RZ, 0x7, R3 ;  /* 0x00000007ff047819 */ /* 0x000fc60000011603 */
[----:B------:R-:W1:Y:S04]  /*0060*/  SHFL.IDX PT, R2, R0, RZ, 0x1f ;  /* 0x00001fff00027589 */ /* 0x000e6800000e0000 */
[----:B------:R2:W3:Y:S01]  /*0070*/  SHFL.IDX PT, R8, R4, RZ, 0x1f ;  /* 0x00001fff04087589 */ /* 0x0004e200000e0000 */
[----:B-1----:R-:W-:-:S13]  /*0080*/  ISETP.NE.OR P0, PT, R2, RZ, !P0 ;  /* 0x000000ff0200720c */ /* 0x002fda0004705670 */
[----:B0-23--:R-:W-:Y:S05]  /*0090*/  @P0 BRA `(.L_x_1) ;  /* 0x0000000000200947 */ /* 0x00dfea0003800000 */
[----:B------:R-:W-:Y:S02]  /*00a0*/  ULDC.64 UR4, c[0x0][0x198] ;  /* 0x0000660000047ab9 */ /* 0x000fe40000000a00 */
[----:B------:R-:W-:Y:S02]  /*00b0*/  UIADD3 UR6, UP0, UR4, 0xf0, URZ ;  /* 0x000000f004067890 */ /* 0x000fe4000ff1e03f */
[----:B------:R-:W-:Y:S02]  /*00c0*/  UIADD3 UR4, UP1, UR4, 0x1f0, URZ ;  /* 0x000001f004047890 */ /* 0x000fe4000ff3e03f */
[----:B------:R-:W-:Y:S02]  /*00d0*/  UIADD3.X UR7, URZ, UR5, URZ, UP0, !UPT ;  /* 0x000000053f077290 */ /* 0x000fe400087fe43f */
[----:B------:R-:W-:-:S07]  /*00e0*/  UIADD3.X UR5, URZ, UR5, URZ, UP1, !UPT ;  /* 0x000000053f057290 */ /* 0x000fce0008ffe43f */
[----:B------:R0:W-:Y:S02]  /*00f0*/  UTMACCTL.PF [UR6] ;  /* 0x00000000060079b9 */ /* 0x0001e40008040000 */
[----:B------:R0:W-:Y:S02]  /*0100*/  UTMACCTL.PF [UR4] ;  /* 0x00000000040079b9 */ /* 0x0001e40008040000 */
[----:B0-----:R-:W-:Y:S01]  /*0110*/  NOP ;  /* 0x0000000000007918 */ /* 0x001fe20000000000 */
.L_x_1:
[----:B------:R-:W-:Y:S05]  /*0120*/  BSYNC B0 ;  /* 0x0000000000007941 */ /* 0x000fea0003800000 */
.L_x_0:
[----:B------:R-:W0:Y:S02]  /*0130*/  SHFL.IDX PT, R5, R0, RZ, 0x1f ;  /* 0x00001fff00057589 */ /* 0x000e2400000e0000 */
[----:B0-----:R-:W-:-:S13]  /*0140*/  ISETP.NE.AND P0, PT, R5, RZ, PT ;  /* 0x000000ff0500720c */ /* 0x001fda0003f05270 */
[----:B------:R-:W-:Y:S05]  /*0150*/  @P0 BRA `(.L_x_2) ;  /* 0x0000000400ac0947 */ /* 0x000fea0003800000 */
[----:B------:R-:W-:Y:S01]  /*0160*/  ELECT P0, URZ, PT ;  /* 0x00000000003f782f */ /* 0x000fe20003800000 */
[----:B------:R-:W-:-:S12]  /*0170*/  BSSY B0, `(.L_x_2) ;  /* 0x0000069000007945 */ /* 0x000fd80003800000 */
[----:B------:R-:W-:Y:S05]  /*0180*/  @!P0 BRA `(.L_x_3) ;  /* 0x00000004009c8947 */ /* 0x000fea0003800000 */
[----:B------:R-:W0:Y:S01]  /*0190*/  S2UR UR8, SR_CgaCtaId ;  /* 0x00000000000879c3 */ /* 0x000e220000008800 */
[----:B------:R-:W-:Y:S01]  /*01a0*/  UMOV UR4, 0x400 ;  /* 0x0000040000047882 */ /* 0x000fe20000000000 */
[----:B------:R-:W-:Y:S01]  /*01b0*/  UMOV UR5, 0x1 ;  /* 0x0000000100057882 */ /* 0x000fe20000000000 */
[----:B------:R-:W-:Y:S02]  /*01c0*/  UMOV UR6, 0x80 ;  /* 0x0000008000067882 */ /* 0x000fe40000000000 */
[----:B------:R-:W-:-:S04]  /*01d0*/  UIADD3 UR6, -UR6, 0x100000, URZ ;  /* 0x0010000006067890 */ /* 0x000fc8000fffe13f */
[----:B------:R-:W-:Y:S02]  /*01e0*/  USHF.L.U32 UR7, UR6, 0xb, URZ ;  /* 0x0000000b06077899 */ /* 0x000fe4000800063f */
[----:B------:R-:W-:Y:S02]  /*01f0*/  USHF.L.U32 UR6, UR6, 0x1, URZ ;  /* 0x0000000106067899 */ /* 0x000fe4000800063f */
[----:B0-----:R-:W-:Y:S02]  /*0200*/  ULEA UR8, UR8, UR4, 0x18 ;  /* 0x0000000408087291 */ /* 0x001fe4000f8ec03f */
[----:B------:R-:W-:-:S04]  /*0210*/  UIADD3 UR4, -UR5, 0x100000, URZ ;  /* 0x0010000005047890 */ /* 0x000fc8000fffe13f */
[----:B------:R-:W-:Y:S02]  /*0220*/  USHF.L.U32 UR5, UR4, 0xb, URZ ;  /* 0x0000000b04057899 */ /* 0x000fe4000800063f */
[----:B------:R-:W-:Y:S01]  /*0230*/  USHF.L.U32 UR4, UR4, 0x1, URZ ;  /* 0x0000000104047899 */ /* 0x000fe2000800063f */
[----:B------:R-:W0:Y:S11]  /*0240*/  FENCE.VIEW.ASYNC.S ;  /* 0x00000000000073c6 */ /* 0x000e360000000000 */
[----:B0-----:R0:W1:Y:S01]  /*0250*/  SYNCS.EXCH.64 URZ, [UR8], UR4 ;  /* 0x00000004083f75b2 */ /* 0x0010620008000100 */
[----:B------:R0:W2:Y:S01]  /*0260*/  SYNCS.EXCH.64 URZ, [UR8+0x168], UR6 ;  /* 0x00016806083f75b2 */ /* 0x0000a20008000100 */
[----:B------:R0:W3:Y:S01]  /*0270*/  SYNCS.EXCH.64 URZ, [UR8+0x8], UR4 ;  /* 0x00000804083f75b2 */ /* 0x0000e20008000100 */
[----:B------:R0:W4:Y:S01]  /*0280*/  SYNCS.EXCH.64 URZ, [UR8+0x170], UR6 ;  /* 0x00017006083f75b2 */ /* 0x0001220008000100 */
[----:B------:R0:W0:Y:S01]  /*0290*/  SYNCS.EXCH.64 URZ, [UR8+0x10], UR4 ;  /* 0x00001004083f75b2 */ /* 0x0000220008000100 */
        /* <DEDUP_REMOVED lines=85> */
[----:B-1234-:R-:W-:Y:S01]  /*07f0*/  NOP ;  /* 0x0000000000007918 */ /* 0x01efe20000000000 */
.L_x_3:
[----:B0-----:R-:W-:Y:S05]  /*0800*/  BSYNC B0 ;  /* 0x0000000000007941 */ /* 0x001fea0003800000 */
.L_x_2:
[----:B------:R-:W0:Y:S01]  /*0810*/  SHFL.IDX PT, R6, R0, RZ, 0x1f ;  /* 0x00001fff00067589 */ /* 0x000e2200000e0000 */
[----:B------:R-:W-:Y:S01]  /*0820*/  ELECT P0, URZ, PT ;  /* 0x00000000003f782f */ /* 0x000fe20003800000 */
[----:B------:R-:W-:Y:S01]  /*0830*/  NOP ;  /* 0x0000000000007918 */ /* 0x000fe20000000000 */
[----:B------:R-:W-:Y:S01]  /*0840*/  ELECT P1, URZ, PT ;  /* 0x00000000003f782f */ /* 0x000fe20003820000 */
[----:B------:R1:W2:Y:S01]  /*0850*/  SHFL.IDX PT, R5, R0, RZ, 0x1f ;  /* 0x00001fff00057589 */ /* 0x0002a200000e0000 */
[----:B------:R-:W-:Y:S01]  /*0860*/  UMOV UR4, 0x20 ;  /* 0x0000002000047882 */ /* 0x000fe20000000000 */
[----:B------:R-:W-:Y:S01]  /*0870*/  UMOV UR11, 0x80 ;  /* 0x00000080000b7882 */ /* 0x000fe20000000000 */
[----:B------:R-:W-:Y:S01]  /*0880*/  NOP ;  /* 0x0000000000007918 */ /* 0x000fe20000000000 */
[----:B------:R-:W3:Y:S01]  /*0890*/  SHFL.IDX PT, R4, R4, RZ, 0x1f ;  /* 0x00001fff04047589 */ /* 0x000ee200000e0000 */
[C---:B------:R-:W-:Y:S01]  /*08a0*/  VIADD R37, R8.reuse, 0xffffffff ;  /* 0xffffffff08257836 */ /* 0x040fe20000000000 */
[----:B------:R-:W-:Y:S01]  /*08b0*/  ULDC.64 UR36, c[0x0][0x208] ;  /* 0x0000820000247ab9 */ /* 0x000fe20000000a00 */
[----:B------:R-:W-:-:S02]  /*08c0*/  ISETP.NE.AND P2, PT, R8, RZ, PT ;  /* 0x000000ff0800720c */ /* 0x000fc40003f45270 */
[----:B-1----:R-:W-:Y:S02]  /*08d0*/  SHF.R.S32.HI R0, RZ, 0x1f, R3 ;  /* 0x0000001fff007819 */ /* 0x002fe40000011403 */
[----:B------:R-:W-:Y:S02]  /*08e0*/  ISETP.GE.U32.AND P3, PT, R37, 0x2, PT ;  /* 0x000000022500780c */ /* 0x000fe40003f66070 */
[----:B------:R-:W-:-:S04]  /*08f0*/  LEA.HI R0, R0, R3, RZ, 0x7 ;  /* 0x0000000300007211 */ /* 0x000fc800078f38ff */
[----:B------:R-:W-:Y:S02]  /*0900*/  LOP3.LUT R0, R0, 0xffffff80, RZ, 0xc0, !PT ;  /* 0xffffff8000007812 */ /* 0x000fe400078ec0ff */
[----:B0-----:R-:W-:Y:S02]  /*0910*/  ISETP.NE.OR P0, PT, R6, RZ, !P0 ;  /* 0x000000ff0600720c */ /* 0x001fe40004705670 */
[----:B--2---:R-:W-:Y:S02]  /*0920*/  ISETP.NE.OR P1, PT, R5, RZ, !P1 ;  /* 0x000000ff0500720c */ /* 0x004fe40004f25670 */
[----:B------:R-:W-:Y:S02]  /*0930*/  SHF.R.S32.HI R5, RZ, 0x1f, R2 ;  /* 0x0000001fff057819 */ /* 0x000fe40000011402 */
[----:B---3--:R-:W-:Y:S01]  /*0940*/  R2UR UR43, R4 ;  /* 0x00000000042b72ca */ /* 0x008fe200000e0000 */
[----:B------:R-:W-:Y:S01]  /*0950*/  IMAD.IADD R4, R3, 0x1, -R0 ;  /* 0x0000000103047824 */ /* 0x000fe200078e0a00 */
[----:B------:R-:W-:-:S05]  /*0960*/  LEA.HI R5, R5, R2, RZ, 0x2 ;  /* 0x0000000205057211 */ /* 0x000fca00078f10ff */
[----:B------:R-:W-:Y:S01]  /*0970*/  VOTEU.ALL UP0, P0 ;  /* 0x00000000003f7886 */ /* 0x000fe20000000000 */
[----:B------:R-:W-:Y:S01]  /*0980*/  LOP3.LUT R5, R5, 0xfffffffc, RZ, 0xc0, !PT ;  /* 0xfffffffc05057812 */ /* 0x000fe200078ec0ff */
[----:B------:R-:W-:-:S03]  /*0990*/  VOTEU.ALL UP1, P1 ;  /* 0x00000000003f7886 */ /* 0x000fc60000820000 */
[----:B------:R-:W0:Y:S01]  /*09a0*/  @!UP0 S2UR UR7, SR_CgaCtaId ;  /* 0x00000000000789c3 */ /* 0x000e220000008800 */
[----:B------:R-:W-:Y:S01]  /*09b0*/  @!UP0 UMOV UR6, 0x400 ;  /* 0x0000040000068882 */ /* 0x000fe20000000000 */
[----:B------:R-:W-:-:S04]  /*09c0*/  @!UP0 UIADD3 UR4, -UR4, 0x100000, URZ ;  /* 0x0010000004048890 */ /* 0x000fc8000fffe13f */
[----:B------:R-:W-:Y:S02]  /*09d0*/  @!UP0 USHF.L.U32 UR5, UR4, 0xb, URZ ;  /* 0x0000000b04058899 */ /* 0x000fe4000800063f */
[----:B------:R-:W-:Y:S01]  /*09e0*/  @!UP0 USHF.L.U32 UR4, UR4, 0x1, URZ ;  /* 0x0000000104048899 */ /* 0x000fe2000800063f */
[----:B------:R-:W-:Y:S01]  /*09f0*/  IMAD.IADD R5, R2, 0x1, -R5 ;  /* 0x0000000102057824 */ /* 0x000fe200078e0a05 */
[----:B------:R-:W-:Y:S01]  /*0a00*/  @!UP1 UMOV UR9, 0x400 ;  /* 0x0000040000099882 */ /* 0x000fe20000000000 */
[----:B------:R-:W-:Y:S01]  /*0a10*/  VOTEU.ALL UP2, P1 ;  /* 0x00000000003f7886 */ /* 0x000fe20000840000 */
[----:B------:R-:W-:Y:S01]  /*0a20*/  VOTEU.ALL UP3, P1 ;  /* 0x00000000003f7886 */ /* 0x000fe20000860000 */
[----:B------:R-:W-:Y:S01]  /*0a30*/  VOTEU.ALL UP4, P1 ;  /* 0x00000000003f7886 */ /* 0x000fe20000880000 */
[----:B------:R-:W1:Y:S01]  /*0a40*/  @!UP1 S2UR UR10, SR_CgaCtaId ;  /* 0x00000000000a99c3 */ /* 0x000e620000008800 */
[----:B------:R-:W-:Y:S01]  /*0a50*/  VOTEU.ALL UP5, P1 ;  /* 0x00000000003f7886 */ /* 0x000fe200008a0000 */
[----:B0-----:R-:W-:-:S02]  /*0a60*/  @!UP0 ULEA UR8, UR7, UR6, 0x18 ;  /* 0x0000000607088291 */ /* 0x001fc4000f8ec03f */
[----:B------:R-:W-:-:S04]  /*0a70*/  @!UP1 UIADD3 UR6, -UR11, 0x100000, URZ ;  /* 0x001000000b069890 */ /* 0x000fc8000fffe13f */
[----:B------:R-:W-:Y:S02]  /*0a80*/  @!UP1 USHF.L.U32 UR7, UR6, 0xb, URZ ;  /* 0x0000000b06079899 */ /* 0x000fe4000800063f */
[----:B------:R-:W-:Y:S01]  /*0a90*/  @!UP1 USHF.L.U32 UR6, UR6, 0x1, URZ ;  /* 0x0000000106069899 */ /* 0x000fe2000800063f */
[----:B------:R-:W-:Y:S01]  /*0aa0*/  VOTEU.ALL UP0, P0 ;  /* 0x00000000003f7886 */ /* 0x000fe20000000000 */
[----:B-1----:R-:W-:Y:S01]  /*0ab0*/  @!UP1 ULEA UR9, UR10, UR9, 0x18 ;  /* 0x000000090a099291 */ /* 0x002fe2000f8ec03f */
[----:B------:R-:W-:Y:S02]  /*0ac0*/  VOTEU.ALL UP1, P0 ;  /* 0x00000000003f7886 */ /* 0x000fe40000020000 */
[----:B------:R-:W-:Y:S01]  /*0ad0*/  ULDC.64 UR10, c[0x0][0x598] ;  /* 0x00016600000a7ab9 */ /* 0x000fe20000000a00 */
[----:B------:R-:W-:Y:S01]  /*0ae0*/  ISETP.NE.AND P0, PT, R5, 0x3, PT ;  /* 0x000000030500780c */ /* 0x000fe20003f05270 */
[----:B------:R-:W0:Y:S02]  /*0af0*/  FENCE.VIEW.ASYNC.S ;  /* 0x00000000000073c6 */ /* 0x000e240000000000 */
[----:B0-----:R0:W1:Y:S01]  /*0b00*/  @!UP0 SYNCS.EXCH.64 URZ, [UR8+0x300], UR4 ;  /* 0x00030004083f85b2 */ /* 0x0010620008000100 */
[----:B------:R-:W-:-:S02]  /*0b10*/  ISETP.NE.U32.AND P1, PT, RZ, UR10, PT ;  /* 0x0000000aff007c0c */ /* 0x000fc4000bf25070 */
[----:B------:R-:W-:Y:S02]  /*0b20*/  ISETP.EQ.OR P0, PT, R5, RZ, !P0 ;  /* 0x000000ff0500720c */ /* 0x000fe40004702670 */
[----:B------:R-:W-:Y:S02]  /*0b30*/  ISETP.NE.AND.EX P1, PT, RZ, UR11, PT, P1 ;  /* 0x0000000bff007c0c */ /* 0x000fe4000bf25310 */
[----:B------:R-:W-:-:S04]  /*0b40*/  ISETP.EQ.AND P0, PT, R8, RZ, P0 ;  /* 0x000000ff0800720c */ /* 0x000fc80000702270 */
[----:B------:R-:W-:-:S04]  /*0b50*/  SEL R18, RZ, 0x1, !P0 ;  /* 0x00000001ff127807 */ /* 0x000fc80004000000 */
[----:B------:R-:W-:Y:S01]  /*0b60*/  SEL R18, R18, 0x2, P3 ;  /* 0x0000000212127807 */ /* 0x000fe20001800000 */
[----:B------:R0:W1:Y:S01]  /*0b70*/  @!UP1 SYNCS.EXCH.64 URZ, [UR8+0x308], UR4 ;  /* 0x00030804083f95b2 */ /* 0x0000620008000100 */
[----:B------:R-:W-:Y:S01]  /*0b80*/  NOP ;  /* 0x0000000000007918 */ /* 0x000fe20000000000 */
[----:B------:R0:W1:Y:S01]  /*0b90*/  @!UP2 SYNCS.EXCH.64 URZ, [UR9+0x2e0], UR6 ;  /* 0x0002e006093fa5b2 */ /* 0x0000620008000100 */
[----:B------:R0:W1:Y:S01]  /*0ba0*/  @!UP3 SYNCS.EXCH.64 URZ, [UR9+0x2e8], UR6 ;  /* 0x0002e806093fb5b2 */ /* 0x0000620008000100 */
[----:B------:R0:W1:Y:S01]  /*0bb0*/  @!UP4 SYNCS.EXCH.64 URZ, [UR9+0x2f0], UR6 ;  /* 0x0002f006093fc5b2 */ /* 0x0000620008000100 */
[----:B------:R0:W1:Y:S01]  /*0bc0*/  @!UP5 SYNCS.EXCH.64 URZ, [UR9+0x2f8], UR6 ;  /* 0x0002f806093fd5b2 */ /* 0x0000620008000100 */
[----:B------:R-:W-:Y:S01]  /*0bd0*/  NOP ;  /* 0x0000000000007918 */ /* 0x000fe20000000000 */
[----:B-1----:R-:W-:Y:S06]  /*0be0*/  BAR.SYNC.DEFER_BLOCKING 0x0 ;  /* 0x0000000000007b1d */ /* 0x002fec0000010000 */
[----:B0-----:R-:W-:Y:S05]  /*0bf0*/  @!P1 BRA `(.L_x_4) ;  /* 0x00000000001c9947 */ /* 0x001fea0003800000 */
[----:B------:R-:W0:Y:S02]  /*0c00*/  LDC.64 R6, c[0x0][0x598] ;  /* 0x00016600ff067b82 */ /* 0x000e240000000a00 */
[----:B0-----:R-:W2:Y:S02]  /*0c10*/  LDG.E.64 R6, desc[UR36][R6.64] ;  /* 0x0000002406067981 */ /* 0x001ea4000c1e1b00 */
[----:B--2---:R-:W-:-:S04]  /*0c20*/  ISETP.NE.U32.AND P0, PT, R6, RZ, PT ;  /* 0x000000ff0600720c */ /* 0x004fc80003f05070 */
[----:B------:R-:W-:-:S13]  /*0c30*/  ISETP.NE.AND.EX P0, PT, R7, RZ, PT, P0 ;  /* 0x000000ff0700720c */ /* 0x000fda0003f05300 */
[----:B------:R-:W-:Y:S05]  /*0c40*/  @!P0 BRA `(.L_x_4) ;  /* 0x0000000000088947 */ /* 0x000fea0003800000 */
[----:B------:R1:W5:Y:S01]  /*0c50*/  LD.E R34, desc[UR36][R6.64] ;  /* 0x0000002406227980 */ /* 0x000362000c101900 */
[----:B------:R-:W-:Y:S05]  /*0c60*/  BRA `(.L_x_5) ;  /* 0x0000000000247947 */ /* 0x000fea0003800000 */
.L_x_4:
[----:B------:R-:W-:Y:S02]  /*0c70*/  ULDC.64 UR4, c[0x0][0x588] ;  /* 0x0001620000047ab9 */ /* 0x000fe40000000a00 */
[----:B------:R-:W-:-:S04]  /*0c80*/  ISETP.NE.U32.AND P0, PT, RZ, UR4, PT ;  /* 0x00000004ff007c0c */ /* 0x000fc8000bf05070 */
[----:B------:R-:W-:-:S13]  /*0c90*/  ISETP.NE.AND.EX P0, PT, RZ, UR5, PT, P0 ;  /* 0x00000005ff007c0c */ /* 0x000fda000bf05300 */
[----:B------:R-:W-:Y:S05]  /*0ca0*/  @!P0 BRA `(.L_x_6) ;  /* 0x00000000000c8947 */ /* 0x000fea0003800000 */
[----:B------:R-:W0:Y:S02]  /*0cb0*/  LDC.64 R34, c[0x0][0x588] ;  /* 0x00016200ff227b82 */ /* 0x000e240000000a00 */
[----:B0-----:R0:W5:Y:S01]  /*0cc0*/  LDG.E R34, desc[UR36][R34.64] ;  /* 0x0000002422227981 */ /* 0x001162000c1e1900 */
[----:B------:R-:W-:Y:S05]  /*0cd0*/  BRA `(.L_x_5) ;  /* 0x0000000000087947 */ /* 0x000fea0003800000 */
.L_x_6:
[----:B------:R-:W-:Y:S02]  /*0ce0*/  ULDC UR4, c[0x0][0x580] ;  /* 0x0001600000047ab9 */ /* 0x000fe40000000800 */
[----:B------:R-:W-:-:S07]  /*0cf0*/  IMAD.U32 R34, RZ, RZ, UR4 ;  /* 0x00000004ff227e24 */ /* 0x000fce000f8e00ff */
.L_x_5:
[----:B------:R-:W-:Y:S02]  /*0d00*/  ULDC.64 UR4, c[0x0][0x5a0] ;  /* 0x0001680000047ab9 */ /* 0x000fe40000000a00 */
[----:B------:R-:W-:-:S04]  /*0d10*/  ISETP.NE.U32.AND P0, PT, RZ, UR4, PT ;  /* 0x00000004ff007c0c */ /* 0x000fc8000bf05070 */
[----:B------:R-:W-:-:S13]  /*0d20*/  ISETP.NE.AND.EX P0, PT, RZ, UR5, PT, P0 ;  /* 0x00000005ff007c0c */ /* 0x000fda000bf05300 */
[----:B------:R-:W-:Y:S05]  /*0d30*/  @!P0 BRA `(.L_x_7) ;  /* 0x00000000001c8947 */ /* 0x000fea0003800000 */
[----:B-1----:R-:W1:Y:S02]  /*0d40*/  LDC.64 R6, c[0x0][0x5a0] ;  /* 0x00016800ff067b82 */ /* 0x002e640000000a00 */
[----:B-1----:R-:W2:Y:S02]  /*0d50*/  LDG.E.64 R6, desc[UR36][R6.64] ;  /* 0x0000002406067981 */ /* 0x002ea4000c1e1b00 */
[----:B--2---:R-:W-:-:S04]  /*0d60*/  ISETP.NE.U32.AND P0, PT, R6, RZ, PT ;  /* 0x000000ff0600720c */ /* 0x004fc80003f05070 */
[----:B------:R-:W-:-:S13]  /*0d70*/  ISETP.NE.AND.EX P0, PT, R7, RZ, PT, P0 ;  /* 0x000000ff0700720c */ /* 0x000fda0003f05300 */
[----:B------:R-:W-:Y:S05]  /*0d80*/  @!P0 BRA `(.L_x_7) ;  /* 0x0000000000088947 */ /* 0x000fea0003800000 */
[----:B0-----:R2:W5:Y:S01]  /*0d90*/  LD.E R35, desc[UR36][R6.64] ;  /* 0x0000002406237980 */ /* 0x001562000c101900 */
[----:B------:R-:W-:Y:S05]  /*0da0*/  BRA `(.L_x_8) ;  /* 0x0000000000247947 */ /* 0x000fea0003800000 */
.L_x_7:
[----:B------:R-:W-:Y:S02]  /*0db0*/  ULDC.64 UR4, c[0x0][0x590] ;  /* 0x0001640000047ab9 */ /* 0x000fe40000000a00 */
[----:B------:R-:W-:-:S04]  /*0dc0*/  ISETP.NE.U32.AND P0, PT, RZ, UR4, PT ;  /* 0x00000004ff007c0c */ /* 0x000fc8000bf05070 */
[----:B------:R-:W-:-:S13]  /*0dd0*/  ISETP.NE.AND.EX P0, PT, RZ, UR5, PT, P0 ;  /* 0x00000005ff007c0c */ /* 0x000fda000bf05300 */
[----:B------:R-:W-:Y:S05]  /*0de0*/  @!P0 BRA `(.L_x_9) ;  /* 0x00000000000c8947 */ /* 0x000fea0003800000 */
[----:B-1----:R-:W0:Y:S02]  /*0df0*/  LDC.64 R6, c[0x0][0x590] ;  /* 0x00016400ff067b82 */ /* 0x002e240000000a00 */
[----:B0-----:R0:W5:Y:S01]  /*0e00*/  LDG.E R35, desc[UR36][R6.64] ;  /* 0x0000002406237981 */ /* 0x001162000c1e1900 */
[----:B------:R-:W-:Y:S05]  /*0e10*/  BRA `(.L_x_8) ;  /* 0x0000000000087947 */ /* 0x000fea0003800000 */
.L_x_9:
[----:B------:R-:W-:Y:S02]  /*0e20*/  ULDC UR4, c[0x0][0x584] ;  /* 0x0001610000047ab9 */ /* 0x000fe40000000800 */
[----:B0-----:R-:W-:-:S07]  /*0e30*/  IMAD.U32 R35, RZ, RZ, UR4 ;  /* 0x00000004ff237e24 */ /* 0x001fce000f8e00ff */
.L_x_8:
[----:B------:R-:W3:Y:S01]  /*0e40*/  LDC R23, c[0x0][0x65c] ;  /* 0x00019700ff177b82 */ /* 0x000ee20000000800 */
[----:B------:R-:W4:Y:S01]  /*0e50*/  S2R R14, SR_CTAID.Y ;  /* 0x00000000000e7919 */ /* 0x000f220000002600 */
[----:B------:R-:W-:Y:S01]  /*0e60*/  ULDC UR6, c[0x0][0x28c] ;  /* 0x0000a30000067ab9 */ /* 0x000fe20000000800 */
[----:B------:R-:W-:Y:S01]  /*0e70*/  ISETP.NE.AND P0, PT, R8, 0x2, PT ;  /* 0x000000020800780c */ /* 0x000fe20003f05270 */
[----:B------:R-:W-:Y:S01]  /*0e80*/  UIADD3 UR6, UR6, 0x1f, URZ ;  /* 0x0000001f06067890 */ /* 0x000fe2000fffe03f */
[----:B012---:R-:W0:Y:S01]  /*0e90*/  S2R R6, SR_CTAID.X ;  /* 0x0000000000067919 */ /* 0x007e220000002500 */
[----:B------:R-:W-:Y:S01]  /*0ea0*/  UMOV UR38, URZ ;  /* 0x0000003f00267c82 */ /* 0x000fe20008000000 */
[----:B------:R-:W-:Y:S01]  /*0eb0*/  UMOV UR39, URZ ;  /* 0x0000003f00277c82 */ /* 0x000fe20008000000 */
[----:B------:R-:W-:Y:S01]  /*0ec0*/  USHF.R.S32.HI UR7, URZ, 0x1f, UR6 ;  /* 0x0000001f3f077899 */ /* 0x000fe20008011406 */
[----:B------:R-:W-:-:S03]  /*0ed0*/  ULDC.64 UR8, c[0x0][0x650] ;  /* 0x0001940000087ab9 */ /* 0x000fc60000000a00 */
[----:B------:R-:W-:-:S04]  /*0ee0*/  ULEA.HI UR7, UR7, UR6, URZ, 0x5 ;  /* 0x0000000607077291 */ /* 0x000fc8000f8f283f */
[----:B------:R-:W-:Y:S01]  /*0ef0*/  USHF.R.S32.HI UR40, URZ, 0x5, UR7 ;  /* 0x000000053f287899 */ /* 0x000fe20008011407 */
[----:B---3--:R-:W-:-:S04]  /*0f00*/  ISETP.NE.AND P1, PT, R23, 0x1, PT ;  /* 0x000000011700780c */ /* 0x008fc80003f25270 */
[----:B------:R-:W-:-:S09]  /*0f10*/  P2R R0, PR, RZ, 0x2 ;  /* 0x00000002ff007803 */ /* 0x000fd20000000000 */
[----:B------:R-:W0:Y:S01]  /*0f20*/  @P1 LDC R7, c[0x0][0x10] ;  /* 0x00000400ff071b82 */ /* 0x000e220000000800 */
[----:B----4-:R-:W-:Y:S02]  /*0f30*/  @P1 IMAD.MOV.U32 R8, RZ, RZ, R14 ;  /* 0x000000ffff081224 */ /* 0x010fe400078e000e */
[----:B------:R-:W-:Y:S02]  /*0f40*/  @P1 IMAD.MOV.U32 R9, RZ, RZ, RZ ;  /* 0x000000ffff091224 */ /* 0x000fe400078e00ff */
[----:B------:R-:W-:-:S03]  /*0f50*/  @P1 IMAD.MOV.U32 R19, RZ, RZ, RZ ;  /* 0x000000ffff131224 */ /* 0x000fc600078e00ff */
[----:B------:R-:W1:Y:S01]  /*0f60*/  @!P1 LDC R11, c[0x0][0xc] ;  /* 0x00000300ff0b9b82 */ /* 0x000e620000000800 */
[----:B------:R-:W-:Y:S01]  /*0f70*/  ULDC UR4, c[0x0][0xc] ;  /* 0x0000030000047ab9 */ /* 0x000fe20000000800 */
[----:B------:R-:W-:Y:S02]  /*0f80*/  ULDC UR5, c[0x0][0x10] ;  /* 0x0000040000057ab9 */ /* 0x000fe40000000800 */
[----:B------:R-:W-:-:S04]  /*0f90*/  UIMAD.WIDE.U32 UR4, UR4, UR5, URZ ;  /* 0x00000005040472a5 */ /* 0x000fc8000f8e003f */
[----:B------:R-:W2:Y:S01]  /*0fa0*/  LDC R16, c[0x0][0x14] ;  /* 0x00000500ff107b82 */ /* 0x000ea20000000800 */
[----:B0-----:R-:W-:-:S04]  /*0fb0*/  @P1 IMAD.WIDE.U32 R8, R6, R7, R8 ;  /* 0x0000000706081225 */ /* 0x001fc800078e0008 */
[----:B------:R-:W-:Y:S02]  /*0fc0*/  IMAD.MOV.U32 R7, RZ, RZ, RZ ;  /* 0x000000ffff077224 */ /* 0x000fe400078e00ff */
[----:B------:R-:W-:Y:S02]  /*0fd0*/  @P1 IMAD.IADD R19, R9, 0x1, R19 ;  /* 0x0000000109131824 */ /* 0x000fe400078e0213 */
[----:B------:R-:W-:Y:S02]  /*0fe0*/  @P1 IMAD.MOV.U32 R22, RZ, RZ, R8 ;  /* 0x000000ffff161224 */ /* 0x000fe400078e0008 */
[----:B-1----:R-:W-:-:S04]  /*0ff0*/  @!P1 IMAD.WIDE.U32 R8, R11, R14, R6 ;  /* 0x0000000e0b089225 */ /* 0x002fc800078e0006 */
[----:B------:R-:W-:Y:S02]  /*1000*/  @!P1 IMAD.MOV.U32 R22, RZ, RZ, R8 ;  /* 0x000000ffff169224 */ /* 0x000fe400078e0008 */
[C---:B--2---:R-:W-:Y:S02]  /*1010*/  IMAD R11, R16.reuse, UR5, RZ ;  /* 0x00000005100b7c24 */ /* 0x044fe4000f8e02ff */
[----:B------:R-:W-:-:S04]  /*1020*/  IMAD.WIDE.U32 R16, R16, UR4, RZ ;  /* 0x0000000410107c25 */ /* 0x000fc8000f8e00ff */
[----:B------:R-:W-:Y:S02]  /*1030*/  @!P1 IMAD.MOV.U32 R19, RZ, RZ, R9 ;  /* 0x000000ffff139224 */ /* 0x000fe400078e0009 */
[----:B------:R-:W-:Y:S01]  /*1040*/  IMAD.IADD R0, R17, 0x1, R11 ;  /* 0x0000000111007824 */ /* 0x000fe200078e020b */
[----:B------:R-:W-:Y:S06]  /*1050*/  @P0 BRA `(.L_x_10) ;  /* 0x0000000000280947 */ /* 0x000fec0003800000 */
[----:B------:R-:W-:Y:S01]  /*1060*/  UIMAD.WIDE.U32 UR4, UR40, 0x6c16c16d, URZ ;  /* 0x6c16c16d280478a5 */ /* 0x000fe2000f8e003f */
[----:B------:R-:W-:Y:S01]  /*1070*/  IADD3 R22, P0, R22, R16, RZ ;  /* 0x0000001016167210 */ /* 0x000fe20007f1e0ff */
[----:B------:R-:W-:Y:S02]  /*1080*/  UISETP.GE.U32.AND UP0, UPT, UR40, 0x2d, UPT ;  /* 0x0000002d2800788c */ /* 0x000fe4000bf06070 */
[----:B------:R-:W-:Y:S02]  /*1090*/  UIADD3 UR4, -UR5, UR40, URZ ;  /* 0x0000002805047290 */ /* 0x000fe4000fffe13f */
[----:B------:R-:W-:Y:S01]  /*10a0*/  IMAD.X R19, R0, 0x1, R19, P0 ;  /* 0x0000000100137824 */ /* 0x000fe200000e0613 */
[----:B------:R-:W-:Y:S01]  /*10b0*/  UMOV UR39, URZ ;  /* 0x0000003f00277c82 */ /* 0x000fe20008000000 */
[----:B------:R-:W-:-:S04]  /*10c0*/  ULEA.HI UR4, UR4, UR5, URZ, 0x1f ;  /* 0x0000000504047291 */ /* 0x000fc8000f8ff83f */
[----:B------:R-:W-:-:S04]  /*10d0*/  USHF.R.U32.HI UR4, URZ, 0x5, UR4 ;  /* 0x000000053f047899 */ /* 0x000fc80008011604 */
[----:B------:R-:W-:Y:S02]  /*10e0*/  @UP0 ULOP3.LUT UR39, UR4, 0x1, URZ, 0xc0, !UPT ;  /* 0x0000000104270892 */ /* 0x000fe4000f8ec03f */
[----:B------:R-:W-:-:S12]  /*10f0*/  UIMAD UR38, UR4, -0x2d, UR40 ;  /* 0xffffffd3042678a4 */ /* 0x000fd8000f8e0228 */
.L_x_10:
[----:B------:R-:W-:Y:S01]  /*1100*/  ISETP.GE.U32.AND P0, PT, R22, UR8, PT ;  /* 0x0000000816007c0c */ /* 0x000fe2000bf06070 */
[----:B------:R-:W-:Y:S01]  /*1110*/  IMAD.MOV.U32 R32, RZ, RZ, -0x1 ;  /* 0xffffffffff207424 */ /* 0x000fe200078e00ff */
[----:B------:R-:W-:Y:S01]  /*1120*/  PRMT R8, RZ, 0x7610, R8 ;  /* 0x00007610ff087816 */ /* 0x000fe20000000008 */
[----:B------:R-:W-:Y:S01]  /*1130*/  IMAD.MOV.U32 R2, RZ, RZ, -0x1 ;  /* 0xffffffffff027424 */ /* 0x000fe200078e00ff */
[----:B------:R-:W-:Y:S01]  /*1140*/  ISETP.GE.U32.AND.EX P0, PT, R19, UR9, PT, P0 ;  /* 0x0000000913007c0c */ /* 0x000fe2000bf06100 */
[----:B------:R-:W-:-:S12]  /*1150*/  IMAD.MOV.U32 R33, RZ, RZ, -0x1 ;  /* 0xffffffffff217424 */ /* 0x000fd800078e00ff */
[----:B------:R-:W-:Y:S05]  /*1160*/  @P0 BRA `(.L_x_11) ;  /* 0x00000004005c0947 */ /* 0x000fea0003800000 */
[----:B------:R-:W0:Y:S01]  /*1170*/  LDC.64 R20, c[0x0][0x628] ;  /* 0x00018a00ff147b82 */ /* 0x000e220000000a00 */
[----:B------:R-:W-:Y:S02]  /*1180*/  IMAD.MOV.U32 R8, RZ, RZ, R22 ;  /* 0x000000ffff087224 */ /* 0x000fe400078e0016 */
[----:B------:R-:W-:-:S05]  /*1190*/  IMAD.MOV.U32 R9, RZ, RZ, R19 ;  /* 0x000000ffff097224 */ /* 0x000fca00078e0013 */
[----:B------:R-:W1:Y:S08]  /*11a0*/  LDC R2, c[0x0][0x630] ;  /* 0x00018c00ff027b82 */ /* 0x000e700000000800 */
[----:B------:R-:W2:Y:S01]  /*11b0*/  LDC.64 R24, c[0x0][0x620] ;  /* 0x00018800ff187b82 */ /* 0x000ea20000000a00 */
[----:B0-----:R-:W-:-:S04]  /*11c0*/  ISETP.NE.U32.AND P0, PT, R20, RZ, PT ;  /* 0x000000ff1400720c */ /* 0x001fc80003f05070 */
[----:B------:R-:W-:-:S13]  /*11d0*/  ISETP.NE.AND.EX P0, PT, R21, RZ, PT, P0 ;  /* 0x000000ff1500720c */ /* 0x000fda0003f05300 */
[----:B-12---:R-:W-:Y:S05]  /*11e0*/  @!P0 BRA `(.L_x_12) ;  /* 0x0000000000288947 */ /* 0x006fea0003800000 */
[----:B------:R-:W0:Y:S02]  /*11f0*/  LDC R13, c[0x0][0x634] ;  /* 0x00018d00ff0d7b82 */ /* 0x000e240000000800 */
[----:B0-----:R-:W-:-:S05]  /*1200*/  IADD3 R13, P0, R22, R13, RZ ;  /* 0x0000000d160d7210 */ /* 0x001fca0007f1e0ff */
[----:B------:R-:W-:-:S04]  /*1210*/  IMAD.X R15, RZ, RZ, R19, P0 ;  /* 0x000000ffff0f7224 */ /* 0x000fc800000e0613 */
[----:B------:R-:W-:-:S04]  /*1220*/  IMAD.WIDE.U32 R8, R15, R20, RZ ;  /* 0x000000140f087225 */ /* 0x000fc800078e00ff */
[----:B------:R-:W-:-:S04]  /*1230*/  IMAD.WIDE.U32 R10, P0, R13, R21, R8 ;  /* 0x000000150d0a7225 */ /* 0x000fc80007800008 */
[----:B------:R-:W-:-:S04]  /*1240*/  IMAD.WIDE.U32 R8, R13, R20, RZ ;  /* 0x000000140d087225 */ /* 0x000fc800078e00ff */
[----:B------:R-:W-:Y:S01]  /*1250*/  IMAD.X R13, RZ, RZ, RZ, P0 ;  /* 0x000000ffff0d7224 */ /* 0x000fe200000e06ff */
[----:B------:R-:W-:Y:S01]  /*1260*/  IADD3 RZ, P0, R9, R10, RZ ;  /* 0x0000000a09ff7210 */ /* 0x000fe20007f1e0ff */
[----:B------:R-:W-:-:S04]  /*1270*/  IMAD.MOV.U32 R12, RZ, RZ, R11 ;  /* 0x000000ffff0c7224 */ /* 0x000fc800078e000b */
[----:B------:R-:W-:-:S08]  /*1280*/  IMAD.WIDE.U32.X R8, R15, R21, R12, P0 ;  /* 0x000000150f087225 */ /* 0x000fd000000e040c */
.L_x_12:
[-CC-:B------:R-:W-:Y:S01]  /*1290*/  SHF.R.U64 R33, R8, R2.reuse, R9.reuse ;  /* 0x0000000208217219 */ /* 0x180fe20000001209 */
[----:B------:R-:W0:Y:S01]  /*12a0*/  LDC R12, c[0x0][0x618] ;  /* 0x00018600ff0c7b82 */ /* 0x000e220000000800 */
[----:B------:R-:W-:Y:S01]  /*12b0*/  SHF.R.U32.HI R7, RZ, R2, R9 ;  /* 0x00000002ff077219 */ /* 0x000fe20000011609 */
[----:B------:R-:W-:Y:S01]  /*12c0*/  IMAD.MOV.U32 R8, RZ, RZ, R22 ;  /* 0x000000ffff087224 */ /* 0x000fe200078e0016 */
[----:B------:R-:W-:Y:S01]  /*12d0*/  IADD3 R11, P0, RZ, -R33, RZ ;  /* 0x80000021ff0b7210 */ /* 0x000fe20007f1e0ff */
[----:B------:R-:W-:Y:S01]  /*12e0*/  IMAD.MOV.U32 R9, RZ, RZ, R19 ;  /* 0x000000ffff097224 */ /* 0x000fe200078e0013 */
[----:B------:R-:W-:Y:S01]  /*12f0*/  I2FP.F32.U32 R2, R6 ;  /* 0x0000000600027245 */ /* 0x000fe20000201000 */
[----:B------:R-:W-:Y:S02]  /*1300*/  ULDC UR4, c[0x0][0x150] ;  /* 0x0000540000047ab9 */ /* 0x000fe40000000800 */
[----:B------:R-:W1:Y:S01]  /*1310*/  LDC.64 R28, c[0x0][0x640] ;  /* 0x00019000ff1c7b82 */ /* 0x000e620000000a00 */
[----:B------:R-:W-:-:S02]  /*1320*/  IMAD.X R13, RZ, RZ, ~R7, P0 ;  /* 0x000000ffff0d7224 */ /* 0x000fc400000e0e07 */
[----:B------:R-:W-:Y:S01]  /*1330*/  FMUL R2, R2, UR4 ;  /* 0x0000000402027c20 */ /* 0x000fe20008400000 */
[----:B------:R-:W-:Y:S01]  /*1340*/  IMAD.WIDE.U32 R8, R11, R24, R8 ;  /* 0x000000180b087225 */ /* 0x000fe200078e0008 */
[----:B------:R-:W-:-:S03]  /*1350*/  ULDC UR4, c[0x0][0x154] ;  /* 0x0000550000047ab9 */ /* 0x000fc60000000800 */
[----:B------:R-:W-:Y:S01]  /*1360*/  IMAD R10, R13, R24, RZ ;  /* 0x000000180d0a7224 */ /* 0x000fe200078e02ff */
[----:B------:R-:W2:Y:S01]  /*1370*/  LDC R7, c[0x0][0x144] ;  /* 0x00005100ff077b82 */ /* 0x000ea20000000800 */
[----:B------:R-:W3:Y:S02]  /*1380*/  F2I.U32.TRUNC.NTZ R2, R2 ;  /* 0x0000000200027305 */ /* 0x000ee4000020f000 */
[----:B------:R-:W-:-:S04]  /*1390*/  IMAD R11, R11, R25, R10 ;  /* 0x000000190b0b7224 */ /* 0x000fc800078e020a */
[----:B------:R-:W-:Y:S01]  /*13a0*/  IMAD.IADD R9, R9, 0x1, R11 ;  /* 0x0000000109097824 */ /* 0x000fe200078e020b */
[----:B------:R-:W4:Y:S01]  /*13b0*/  LDC R24, c[0x0][0x608] ;  /* 0x00018200ff187b82 */ /* 0x000f220000000800 */
[----:B------:R-:W-:-:S03]  /*13c0*/  IMAD.MOV.U32 R11, RZ, RZ, -0x1 ;  /* 0xffffffffff0b7424 */ /* 0x000fc600078e00ff */
[--C-:B0-----:R-:W-:Y:S02]  /*13d0*/  SHF.R.U64 R20, R8, R12, R9.reuse ;  /* 0x0000000c08147219 */ /* 0x101fe40000001209 */
[----:B------:R-:W-:Y:S02]  /*13e0*/  I2FP.F32.U32 R8, R14 ;  /* 0x0000000e00087245 */ /* 0x000fe40000201000 */
[----:B------:R-:W0:Y:S01]  /*13f0*/  LDC R26, c[0x0][0x658] ;  /* 0x00019600ff1a7b82 */ /* 0x000e220000000800 */
[----:B-1----:R-:W-:Y:S01]  /*1400*/  ISETP.NE.U32.AND P0, PT, R28, RZ, PT ;  /* 0x000000ff1c00720c */ /* 0x002fe20003f05070 */
[----:B---3--:R-:W-:Y:S02]  /*1410*/  IMAD.MOV R10, RZ, RZ, -R2 ;  /* 0x000000ffff0a7224 */ /* 0x008fe400078e0a02 */
[----:B------:R-:W-:Y:S01]  /*1420*/  FMUL R8, R8, UR4 ;  /* 0x0000000408087c20 */ /* 0x000fe20008400000 */
[----:B------:R-:W-:Y:S02]  /*1430*/  SHF.R.U32.HI R9, RZ, R12, R9 ;  /* 0x0000000cff097219 */ /* 0x000fe40000011609 */
[----:B------:R-:W-:Y:S01]  /*1440*/  ISETP.NE.AND.EX P0, PT, R29, RZ, PT, P0 ;  /* 0x000000ff1d00720c */ /* 0x000fe20003f05300 */
[----:B------:R1:W3:Y:S01]  /*1450*/  F2I.U32.TRUNC.NTZ R15, R8 ;  /* 0x00000008000f7305 */ /* 0x0002e2000020f000 */
[----:B------:R-:W1:Y:S01]  /*1460*/  LDC R21, c[0x0][0x148] ;  /* 0x00005200ff157b82 */ /* 0x000e620000000800 */
[----:B--2---:R-:W-:-:S07]  /*1470*/  IMAD R2, R7, R10, R6 ;  /* 0x0000000a07027224 */ /* 0x004fce00078e0206 */
[----:B------:R-:W2:Y:S01]  /*1480*/  LDC R27, c[0x0][0x600] ;  /* 0x00018000ff1b7b82 */ /* 0x000ea20000000800 */
[-CC-:B----4-:R-:W-:Y:S02]  /*1490*/  SHF.R.U64 R36, R20, R24.reuse, R9.reuse ;  /* 0x0000001814247219 */ /* 0x190fe40000001209 */
[----:B------:R-:W-:Y:S01]  /*14a0*/  SHF.R.U32.HI R7, RZ, R24, R9 ;  /* 0x00000018ff077219 */ /* 0x000fe20000011609 */
[----:B------:R-:W-:-:S04]  /*14b0*/  IMAD.MOV.U32 R9, RZ, RZ, 0x1 ;  /* 0x00000001ff097424 */ /* 0x000fc800078e00ff */
[----:B------:R-:W4:Y:S01]  /*14c0*/  LDC R30, c[0x0][0x648] ;  /* 0x00019200ff1e7b82 */ /* 0x000f220000000800 */
[-C--:B0-----:R-:W-:Y:S02]  /*14d0*/  SHF.L.U32 R6, R11, R26.reuse, RZ ;  /* 0x0000001a0b067219 */ /* 0x081fe400000006ff */
[--C-:B------:R-:W-:Y:S02]  /*14e0*/  SHF.R.U64 R24, R36, R26, R7.reuse ;  /* 0x0000001a24187219 */ /* 0x100fe40000001207 */
[----:B------:R-:W-:Y:S02]  /*14f0*/  LOP3.LUT R13, RZ, R6, RZ, 0x33, !PT ;  /* 0x00000006ff0d7212 */ /* 0x000fe400078e33ff */
[-C--:B------:R-:W-:Y:S01]  /*1500*/  SHF.R.U32.HI R7, RZ, R26.reuse, R7 ;  /* 0x0000001aff077219 */ /* 0x080fe20000011607 */
[----:B------:R-:W0:Y:S01]  /*1510*/  LDC R31, c[0x0][0x638] ;  /* 0x00018e00ff1f7b82 */ /* 0x000e220000000800 */
[----:B------:R-:W-:Y:S01]  /*1520*/  SHF.L.U32 R12, R9, R26, RZ ;  /* 0x0000001a090c7219 */ /* 0x000fe200000006ff */
[----:B------:R-:W-:-:S06]  /*1530*/  IMAD.MOV.U32 R6, RZ, RZ, R24 ;  /* 0x000000ffff067224 */ /* 0x000fcc00078e0018 */
[----:B------:R-:W0:Y:S01]  /*1540*/  LDC R32, c[0x0][0x610] ;  /* 0x00018400ff207b82 */ /* 0x000e220000000800 */
[----:B-1-3--:R-:W-:Y:S05]  /*1550*/  @!P0 BRA `(.L_x_13) ;  /* 0x0000000000288947 */ /* 0x00afea0003800000 */
[----:B------:R-:W1:Y:S02]  /*1560*/  LDC R11, c[0x0][0x64c] ;  /* 0x00019300ff0b7b82 */ /* 0x000e640000000800 */
[----:B-1----:R-:W-:-:S05]  /*1570*/  IADD3 R11, P0, R24, R11, RZ ;  /* 0x0000000b180b7210 */ /* 0x002fca0007f1e0ff */
        /* <DEDUP_REMOVED lines=8> */
.L_x_13:
[----:B----4-:R-:W-:Y:S01]  /*1600*/  SHF.R.U64 R6, R6, R30, R7 ;  /* 0x0000001e06067219 */ /* 0x010fe20000001207 */
[----:B--2---:R-:W-:Y:S01]  /*1610*/  VIADD R7, R27, 0xffffffff ;  /* 0xffffffff1b077836 */ /* 0x004fe20000000000 */
[----:B------:R-:W-:Y:S01]  /*1620*/  LOP3.LUT R13, R36, R13, RZ, 0xc0, !PT ;  /* 0x0000000d240d7212 */ /* 0x000fe200078ec0ff */
[----:B------:R-:W-:Y:S02]  /*1630*/  IMAD.MOV R15, RZ, RZ, -R15 ;  /* 0x000000ffff0f7224 */ /* 0x000fe400078e0a0f */
[----:B------:R-:W-:Y:S01]  /*1640*/  IMAD.MOV R8, RZ, RZ, -R6 ;  /* 0x000000ffff087224 */ /* 0x000fe200078e0a06 */
[----:B------:R-:W-:Y:S01]  /*1650*/  LOP3.LUT R7, R20, R7, RZ, 0xc0, !PT ;  /* 0x0000000714077212 */ /* 0x000fe200078ec0ff */
[----:B------:R-:W-:Y:S02]  /*1660*/  IMAD R13, R12, R6, R13 ;  /* 0x000000060c0d7224 */ /* 0x000fe400078e020d */
[----:B------:R-:W-:Y:S02]  /*1670*/  @P1 IMAD R2, R21, R15, R14 ;  /* 0x0000000f15021224 */ /* 0x000fe400078e020e */
[----:B0-----:R-:W-:-:S02]  /*1680*/  IMAD R6, R8, R31, R24 ;  /* 0x0000001f08067224 */ /* 0x001fc400078e0218 */
[----:B------:R-:W-:Y:S02]  /*1690*/  IMAD R32, R13, R32, R2 ;  /* 0x000000200d207224 */ /* 0x000fe400078e0202 */
[----:B------:R-:W-:Y:S02]  /*16a0*/  IMAD R7, R6, R27, R7 ;  /* 0x0000001b06077224 */ /* 0x000fe400078e0207 */
[----:B------:R-:W-:-:S03]  /*16b0*/  IMAD.MOV.U32 R8, RZ, RZ, 0x1 ;  /* 0x00000001ff087424 */ /* 0x000fc600078e00ff */
[----:B------:R-:W-:Y:S02]  /*16c0*/  SEL R2, R7, R32, !P1 ;  /* 0x0000002007027207 */ /* 0x000fe40004800000 */
[----:B------:R-:W-:-:S07]  /*16d0*/  SEL R32, R32, R7, !P1 ;  /* 0x0000000720207207 */ /* 0x000fce0004800000 */
.L_x_11:
[----:B------:R-:W-:Y:S05]  /*16e0*/  @!P2 BRA `(.L_x_14) ;  /* 0x0000001c00f4a947 */ /* 0x000fea0003800000 */
[----:B------:R-:W-:-:S13]  /*16f0*/  ISETP.GT.U32.AND P0, PT, R37, 0x1, PT ;  /* 0x000000012500780c */ /* 0x000fda0003f04070 */
[----:B------:R-:W-:Y:S05]  /*1700*/  @P0 EXIT ;  /* 0x000000000000094d */ /* 0x000fea0003800000 */
.L_x_15:
[----:B------:R-:W-:-:S08]  /*1710*/  NOP ;  /* 0x0000000000007918 */ /* 0x000fd00000000000 */
[----:B------:R-:W0:Y:S02]  /*1720*/  USETMAXREG.TRY_ALLOC.CTAPOOL UP0, 0xe8 ;  /* 0x000000e8000079c8 */ /* 0x000e240008000600 */
[----:B0-----:R-:W-:-:S13]  /*1730*/  PLOP3.LUT P0, PT, PT, PT, UP0, 0x80, 0x0 ;  /* 0x000000000000781c */ /* 0x001fda0003f0f008 */
[----:B------:R-:W-:Y:S05]  /*1740*/  @!P0 BRA `(.L_x_15) ;  /* 0xfffffffc00f08947 */ /* 0x000fea000383ffff */
[----:B------:R-:W-:-:S13]  /*1750*/  LOP3.LUT P0, RZ, R8, 0xff, RZ, 0xc0, !PT ;  /* 0x000000ff08ff7812 */ /* 0x000fda000780c0ff */
[----:B------:R-:W-:Y:S05]  /*1760*/  @!P0 EXIT ;  /* 0x000000000000894d */ /* 0x000fea0003800000 */
[----:B------:R-:W-:Y:S01]  /*1770*/  SHF.R.S32.HI R3, RZ, 0x1f, R4 ;  /* 0x0000001fff037819 */ /* 0x000fe20000011404 */
[----:B------:R-:W0:Y:S01]  /*1780*/  S2UR UR4, SR_CgaCtaId ;  /* 0x00000000000479c3 */ /* 0x000e220000008800 */
[----:B------:R-:W-:Y:S01]  /*1790*/  UMOV UR41, 0x400 ;  /* 0x0000040000297882 */ /* 0x000fe20000000000 */
[----:B------:R-:W-:Y:S01]  /*17a0*/  UISETP.LT.AND UP0, UPT, UR40, 0x1, UPT ;  /* 0x000000012800788c */ /* 0x000fe2000bf01270 */
[CC--:B------:R-:W-:Y:S01]  /*17b0*/  LEA.HI R5, R3.reuse, R4.reuse, RZ, 0x2 ;  /* 0x0000000403057211 */ /* 0x0c0fe200078f10ff */
[----:B------:R-:W-:Y:S01]  /*17c0*/  UIADD3 UR5, UR43, -0x1, URZ ;  /* 0xffffffff2b057890 */ /* 0x000fe2000fffe03f */
[----:B------:R-:W-:Y:S01]  /*17d0*/  LEA.HI R3, R3, R4, RZ, 0x5 ;  /* 0x0000000403037211 */ /* 0x000fe200078f28ff */
[----:B------:R-:W-:Y:S01]  /*17e0*/  USEL UR42, UR40, 0x1, UP0 ;  /* 0x00000001282a7887 */ /* 0x000fe20008000000 */
[--C-:B------:R-:W-:Y:S01]  /*17f0*/  SHF.R.S32.HI R36, RZ, 0x2, R5.reuse ;  /* 0x00000002ff247819 */ /* 0x100fe20000011405 */
[----:B------:R-:W1:Y:S01]  /*1800*/  LDC R40, c[0x0][0x658] ;  /* 0x00019600ff287b82 */ /* 0x000e620000000800 */
[----:B------:R-:W-:Y:S01]  /*1810*/  SHF.R.S32.HI R7, RZ, 0x1f, R5 ;  /* 0x0000001fff077819 */ /* 0x000fe20000011405 */
[----:B------:R-:W-:Y:S01]  /*1820*/  UISETP.NE.AND UP0, UPT, UR5, URZ, UPT ;  /* 0x0000003f0500728c */ /* 0x000fe2000bf05270 */
[----:B------:R-:W-:Y:S01]  /*1830*/  LOP3.LUT R5, R5, 0xfffffffc, RZ, 0xc0, !PT ;  /* 0xfffffffc05057812 */ /* 0x000fe200078ec0ff */
[----:B------:R-:W-:Y:S01]  /*1840*/  ULDC UR8, c[0x0][0x284] ;  /* 0x0000a10000087ab9 */ /* 0x000fe20000000800 */
[----:B------:R-:W-:Y:S01]  /*1850*/  LEA.HI R7, R7, R36, RZ, 0x3 ;  /* 0x0000002407077211 */ /* 0x000fe200078f18ff */
[----:B------:R-:W-:Y:S01]  /*1860*/  USEL UR7, URZ, 0x1, UP0 ;  /* 0x000000013f077887 */ /* 0x000fe20008000000 */
[----:B------:R-:W-:Y:S01]  /*1870*/  SHF.R.S32.HI R3, RZ, 0x5, R3 ;  /* 0x00000005ff037819 */ /* 0x000fe20000011403 */
[----:B------:R-:W2:Y:S01]  /*1880*/  LDC.64 R42, c[0x0][0x5c8] ;  /* 0x00017200ff2a7b82 */ /* 0x000ea20000000a00 */
[----:B------:R-:W-:Y:S01]  /*1890*/  LOP3.LUT R7, R7, 0xfffffff8, RZ, 0xc0, !PT ;  /* 0xfffffff807077812 */ /* 0x000fe200078ec0ff */
[----:B------:R-:W-:Y:S01]  /*18a0*/  IMAD.IADD R5, R4, 0x1, -R5 ;  /* 0x0000000104057824 */ /* 0x000fe200078e0a05 */
[----:B------:R-:W-:Y:S01]  /*18b0*/  SHF.L.U64.HI R44, R16, 0x1, R0 ;  /* 0x00000001102c7819 */ /* 0x000fe20000010200 */
[----:B------:R-:W-:Y:S01]  /*18c0*/  IMAD.U32 R50, RZ, RZ, UR7 ;  /* 0x00000007ff327e24 */ /* 0x000fe2000f8e00ff */
[----:B------:R-:W-:Y:S01]  /*18d0*/  LOP3.LUT R48, R18, 0x1, RZ, 0xfc, !PT ;  /* 0x0000000112307812 */ /* 0x000fe200078efcff */
[----:B------:R-:W-:Y:S01]  /*18e0*/  IMAD.IADD R36, R36, 0x1, -R7 ;  /* 0x0000000124247824 */ /* 0x000fe200078e0a07 */
[----:B------:R-:W-:Y:S01]  /*18f0*/  USHF.L.U32 UR47, UR40, 0x1, URZ ;  /* 0x00000001282f7899 */ /* 0x000fe2000800063f */
[----:B------:R-:W3:Y:S01]  /*1900*/  LDC R4, c[0x0][0x288] ;  /* 0x0000a200ff047b82 */ /* 0x000ee20000000800 */
[----:B0-----:R-:W-:Y:S01]  /*1910*/  ULEA UR41, UR4, UR41, 0x18 ;  /* 0x0000002904297291 */ /* 0x001fe2000f8ec03f */
[--C-:B------:R-:W-:Y:S01]  /*1920*/  IMAD R47, R3, -0x10, -R36.reuse ;  /* 0xfffffff0032f7824 */ /* 0x100fe200078e0a24 */
[--C-:B------:R-:W-:Y:S01]  /*1930*/  SHF.R.S32.HI R37, RZ, 0x1f, R36.reuse ;  /* 0x0000001fff257819 */ /* 0x100fe20000011424 */
[----:B------:R-:W-:Y:S01]  /*1940*/  USHF.L.U32 UR4, UR5, 0x3, URZ ;  /* 0x0000000305047899 */ /* 0x000fe2000800063f */
[----:B------:R-:W-:Y:S01]  /*1950*/  IMAD.MOV.U32 R7, RZ, RZ, 0x1 ;  /* 0x00000001ff077424 */ /* 0x000fe200078e00ff */
[----:B------:R-:W-:Y:S01]  /*1960*/  UIADD3 UR5, UR41, 0x2d400, URZ ;  /* 0x0002d40029057890 */ /* 0x000fe2000fffe03f */
[----:B------:R-:W-:Y:S01]  /*1970*/  IMAD.SHL.U32 R38, R5, 0x2, RZ ;  /* 0x0000000205267824 */ /* 0x000fe200078e00ff */
[----:B------:R-:W0:Y:S01]  /*1980*/  LDC R45, c[0x0][0x600] ;  /* 0x00018000ff2d7b82 */ /* 0x000e220000000800 */
[----:B------:R-:W-:Y:S01]  /*1990*/  IMAD.WIDE R36, R3, 0x10, R36 ;  /* 0x0000001003247825 */ /* 0x000fe200078e0224 */
[----:B------:R-:W-:-:S02]  /*19a0*/  UIADD3 UR6, UR41, 0x400, URZ ;  /* 0x0000040029067890 */ /* 0x000fc4000fffe03f */
[----:B------:R-:W-:Y:S01]  /*19b0*/  USHF.R.U32.HI UR5, URZ, 0x4, UR5 ;  /* 0x000000043f057899 */ /* 0x000fe20008011605 */
[----:B------:R-:W-:Y:S01]  /*19c0*/  IMAD.MOV.U32 R3, RZ, RZ, -0x1 ;  /* 0xffffffffff037424 */ /* 0x000fe200078e00ff */
[----:B------:R-:W-:Y:S01]  /*19d0*/  USHF.R.U32.HI UR6, URZ, 0x4, UR6 ;  /* 0x000000043f067899 */ /* 0x000fe20008011606 */
[----:B------:R-:W-:Y:S01]  /*19e0*/  SHF.R.S32.HI R39, RZ, 0x1f, R38 ;  /* 0x0000001fff277819 */ /* 0x000fe20000011426 */
[----:B------:R-:W-:Y:S01]  /*19f0*/  UIADD3 UR48, UR41, 0x2e0, URZ ;  /* 0x000002e029307890 */ /* 0x000fe2000fffe03f */
[C---:B--2---:R-:W-:Y:S01]  /*1a00*/  SHF.L.U64.HI R41, R42.reuse, 0x3, R43 ;  /* 0x000000032a297819 */ /* 0x044fe2000001022b */
[----:B------:R-:W-:Y:S01]  /*1a10*/  ULOP3.LUT UR4, UR4, 0x8, URZ, 0xc0, !UPT ;  /* 0x0000000804047892 */ /* 0x000fe2000f8ec03f */
[-C--:B-1----:R-:W-:Y:S01]  /*1a20*/  SHF.L.U32 R3, R3, R40.reuse, RZ ;  /* 0x0000002803037219 */ /* 0x082fe200000006ff */
[----:B------:R-:W-:Y:S01]  /*1a30*/  ULOP3.LUT UR5, UR5, 0x3fff, URZ, 0xc0, !UPT ;  /* 0x00003fff05057892 */ /* 0x000fe2000f8ec03f */
[----:B------:R-:W-:Y:S01]  /*1a40*/  SHF.L.U32 R40, R7, R40, RZ ;  /* 0x0000002807287219 */ /* 0x000fe200000006ff */
[----:B------:R-:W-:Y:S01]  /*1a50*/  ULOP3.LUT UR6, UR6, 0x3fff, URZ, 0xc0, !UPT ;  /* 0x00003fff06067892 */ /* 0x000fe2000f8ec03f */
[----:B------:R-:W-:Y:S01]  /*1a60*/  IMAD.SHL.U32 R42, R42, 0x8, RZ ;  /* 0x000000082a2a7824 */ /* 0x000fe200078e00ff */
[----:B------:R-:W-:Y:S01]  /*1a70*/  LOP3.LUT R46, RZ, R3, RZ, 0x33, !PT ;  /* 0x00000003ff2e7212 */ /* 0x000fe200078e33ff */
[----:B---3--:R-:W-:Y:S01]  /*1a80*/  IMAD R43, R5, -0x2, R4 ;  /* 0xfffffffe052b7824 */ /* 0x008fe200078e0204 */
[----:B------:R-:W-:Y:S01]  /*1a90*/  UIADD3 UR42, -UR42, UR40, URZ ;  /* 0x000000282a2a7290 */ /* 0x000fe2000fffe13f */
[----:B------:R-:W-:Y:S01]  /*1aa0*/  VIADD R47, R47, UR8 ;  /* 0x000000082f2f7c36 */ /* 0x000fe20008000000 */
[----:B------:R-:W-:-:S02]  /*1ab0*/  ULEA UR43, UR43, UR48, 0x3 ;  /* 0x000000302b2b7291 */ /* 0x000fc4000f8e183f */
[----:B------:R-:W-:Y:S01]  /*1ac0*/  ULOP3.LUT UR49, UR4, 0x8, URZ, 0x3c, !UPT ;  /* 0x0000000804317892 */ /* 0x000fe2000f8e3c3f */
[----:B0-----:R-:W-:Y:S01]  /*1ad0*/  VIADD R45, R45, 0xffffffff ;  /* 0xffffffff2d2d7836 */ /* 0x001fe20000000000 */
[----:B------:R-:W-:Y:S02]  /*1ae0*/  ULOP3.LUT UR44, UR4, 0x18, URZ, 0x3c, !UPT ;  /* 0x00000018042c7892 */ /* 0x000fe4000f8e3c3f */
[----:B------:R-:W-:Y:S02]  /*1af0*/  ULOP3.LUT UR45, UR5, 0x10000, URZ, 0xfc, !UPT ;  /* 0x00010000052d7892 */ /* 0x000fe4000f8efc3f */
[----:B------:R-:W-:-:S12]  /*1b00*/  ULOP3.LUT UR46, UR6, 0x10000, URZ, 0xfc, !UPT ;  /* 0x00010000062e7892 */ /* 0x000fd8000f8efc3f */
.L_x_51:
[----:B------:R-:W-:-:S04]  /*1b10*/  SHF.L.U32 R0, R50, 0x1f, RZ ;  /* 0x0000001f32007819 */ /* 0x000fc800000006ff */
[----:B------:R-:W0:Y:S02]  /*1b20*/  SYNCS.PHASECHK.TRANS64.TRYWAIT P0, [UR43+-0x8], R0 ;  /* 0xfffff800ff0075a7 */ /* 0x000e24000800016b */
[----:B012345:R-:W-:Y:S05]  /*1b30*/  @!P0 BRA `(.L_x_16) ;  /* 0x0000004000988947 */ /* 0x03ffea0003800000 */
.L_x_114:
[----:B------:R-:W-:Y:S02]  /*1b40*/  ULDC UR4, c[0x0][0x28c] ;  /* 0x0000a30000047ab9 */ /* 0x000fe40000000800 */
[----:B------:R-:W-:-:S13]  /*1b50*/  ISETP.LT.AND P0, PT, RZ, UR4, PT ;  /* 0x00000004ff007c0c */ /* 0x000fda000bf01270 */
[----:B------:R-:W-:Y:S05]  /*1b60*/  @P0 BRA `(.L_x_17) ;  /* 0x0000000000400947 */ /* 0x000fea0003800000 */
[----:B0-----:R-:W-:Y:S01]  /*1b70*/  MOV R0, 0x0 ;  /* 0x0000000000007802 */ /* 0x001fe20000000f00 */
[----:B------:R-:W-:Y:S01]  /*1b80*/  ULDC.64 UR4, c[0x4][0x68] ;  /* 0x01001a0000047ab9 */ /* 0x000fe20000000a00 */
[----:B------:R-:W-:Y:S01]  /*1b90*/  ULDC.64 UR6, c[0x4][0x8] ;  /* 0x0100020000067ab9 */ /* 0x000fe20000000a00 */
[----:B------:R-:W-:Y:S01]  /*1ba0*/  IMAD.U32 R4, RZ, RZ, UR4 ;  /* 0x00000004ff047e24 */ /* 0x000fe2000f8e00ff */
[----:B------:R0:W1:Y:S01]  /*1bb0*/  LDC.64 R14, c[0x4][R0] ;  /* 0x01000000000e7b82 */ /* 0x0000620000000a00 */
[----:B------:R-:W-:Y:S01]  /*1bc0*/  IMAD.U32 R5, RZ, RZ, UR5 ;  /* 0x00000005ff057e24 */ /* 0x000fe2000f8e00ff */
[----:B------:R-:W-:Y:S01]  /*1bd0*/  ULDC.64 UR4, c[0x4][0x70] ;  /* 0x01001c0000047ab9 */ /* 0x000fe20000000a00 */
[----:B------:R-:W-:Y:S02]  /*1be0*/  IMAD.U32 R10, RZ, RZ, UR6 ;  /* 0x00000006ff0a7e24 */ /* 0x000fe4000f8e00ff */
[----:B------:R-:W-:Y:S02]  /*1bf0*/  IMAD.U32 R6, RZ, RZ, UR4 ;  /* 0x00000004ff067e24 */ /* 0x000fe4000f8e00ff */
[----:B------:R-:W-:-:S02]  /*1c00*/  IMAD.U32 R7, RZ, RZ, UR5 ;  /* 0x00000005ff077e24 */ /* 0x000fc4000f8e00ff */
[----:B------:R-:W-:Y:S02]  /*1c10*/  IMAD.U32 R11, RZ, RZ, UR7 ;  /* 0x00000007ff0b7e24 */ /* 0x000fe4000f8e00ff */
[----:B------:R-:W-:Y:S02]  /*1c20*/  IMAD.MOV.U32 R8, RZ, RZ, 0x1e1 ;  /* 0x000001e1ff087424 */ /* 0x000fe400078e00ff */
[----:B------:R-:W-:Y:S02]  /*1c30*/  IMAD.MOV.U32 R12, RZ, RZ, 0x1 ;  /* 0x00000001ff0c7424 */ /* 0x000fe400078e00ff */
[----:B0-----:R-:W-:-:S07]  /*1c40*/  IMAD.MOV.U32 R13, RZ, RZ, RZ ;  /* 0x000000ffff0d7224 */ /* 0x001fce00078e00ff */
[----:B------:R-:W-:-:S07]  /*1c50*/  LEPC R20, `(.L_x_17) ;  /* 0x000000001014794e */ /* 0x000fce0000000000 */
[----:B-1---5:R-:W-:Y:S05]  /*1c60*/  CALL.ABS.NOINC R14 ;  /* 0x000000000e007343 */ /* 0x022fea0003c00000 */
.L_x_17:
[----:B------:R-:W-:-:S13]  /*1c70*/  ISETP.NE.AND P0, PT, R48, 0x3, PT ;  /* 0x000000033000780c */ /* 0x000fda0003f05270 */
[----:B------:R-:W-:Y:S05]  /*1c80*/  @!P0 BRA `(.L_x_18) ;  /* 0x0000000000048947 */ /* 0x000fea0003800000 */
[----:B------:R-:W-:Y:S01]  /*1c90*/  BPT.TRAP 0x1 ;  /* 0x000000040000795c */ /* 0x000fe20000300000 */
.L_x_18:
[----:B0-----:R-:W-:Y:S02]  /*1ca0*/  IMAD.U32 R3, RZ, RZ, UR38 ;  /* 0x00000026ff037e24 */ /* 0x001fe4000f8e00ff */
[----:B------:R-:W-:-:S03]  /*1cb0*/  IMAD.U32 R0, RZ, RZ, UR39 ;  /* 0x00000027ff007e24 */ /* 0x000fc6000f8e00ff */
[----:B------:R-:W-:Y:S02]  /*1cc0*/  LEA R3, R3, UR41, 0x3 ;  /* 0x0000002903037c11 */ /* 0x000fe4000f8e18ff */
[----:B------:R-:W-:-:S04]  /*1cd0*/  SHF.L.U32 R0, R0, 0x1f, RZ ;  /* 0x0000001f00007819 */ /* 0x000fc800000006ff */
[----:B------:R0:W1:Y:S01]  /*1ce0*/  SYNCS.PHASECHK.TRANS64.TRYWAIT P1, [R3+URZ], R0 ;  /* 0x00000000030075a7 */ /* 0x000062000802017f */
[----:B------:R-:W-:Y:S05]  /*1cf0*/  @!P0 BRA `(.L_x_19) ;  /* 0x0000000000048947 */ /* 0x000fea0003800000 */
[----:B------:R-:W-:Y:S01]  /*1d00*/  BPT.TRAP 0x1 ;  /* 0x000000040000795c */ /* 0x000fe20000300000 */
.L_x_19:
[----:B-1----:R-:W-:Y:S05]  /*1d10*/  @P1 BRA `(.L_x_20) ;  /* 0x0000000000081947 */ /* 0x002fea0003800000 */
[----:B------:R-:W1:Y:S02]  /*1d20*/  SYNCS.PHASECHK.TRANS64.TRYWAIT P1, [R3+URZ], R0 ;  /* 0x00000000030075a7 */ /* 0x000e64000802017f */
[----:B-1----:R-:W-:Y:S05]  /*1d30*/  @!P1 BRA `(.L_x_21) ;  /* 0x0000004000309947 */ /* 0x002fea0003800000 */
.L_x_20:
[----:B------:R-:W-:Y:S05]  /*1d40*/  WARPSYNC.ALL ;  /* 0x0000000000007948 */ /* 0x000fea0003800000 */
[----:B------:R-:W-:Y:S01]  /*1d50*/  ULEA UR4, UR38, UR46, 0x8 ;  /* 0x0000002e26047291 */ /* 0x000fe2000f8e403f */
[----:B------:R-:W-:Y:S01]  /*1d60*/  WARPGROUP.ARRIVE ;  /* 0x00000000000079c5 */ /* 0x000fe20000000000 */
[----:B------:R-:W-:Y:S01]  /*1d70*/  ULEA UR6, UR38, UR45, 0x6 ;  /* 0x0000002d26067291 */ /* 0x000fe2000f8e303f */
[----:B01----:R-:W-:Y:S01]  /*1d80*/  IMAD.U32 R0, RZ, RZ, UR42 ;  /* 0x0000002aff007e24 */ /* 0x003fe2000f8e00ff */
[----:B------:R-:W-:Y:S01]  /*1d90*/  UMOV UR5, 0x80000020 ;  /* 0x8000002000057882 */ /* 0x000fe20000000000 */
[----:B------:R-:W-:-:S03]  /*1da0*/  UMOV UR7, 0x80000020 ;  /* 0x8000002000077882 */ /* 0x000fc60000000000 */
[----:B------:R-:W-:-:S03]  /*1db0*/  ISETP.GE.AND P1, PT, R0, 0x1, PT ;  /* 0x000000010000780c */ /* 0x000fc60003f26270 */
[----:B------:R-:W-:Y:S01]  /*1dc0*/  HGMMA.64x16x16.F32.BF16 R24, gdesc[UR4], RZ, !UPT, gsb0 ;  /* 0x00200000041879f0 */ /* 0x000fe2000c0018ff */
[----:B------:R-:W-:Y:S02]  /*1dd0*/  UIADD3 UR4, UR4, 0x2, URZ ;  /* 0x0000000204047890 */ /* 0x000fe4000fffe03f */
[----:B------:R-:W-:Y:S01]  /*1de0*/  UIADD3 UR6, UR6, 0x2, URZ ;  /* 0x0000000206067890 */ /* 0x000fe2000fffe03f */
[----:B------:R-:W-:Y:S01]  /*1df0*/  UMOV UR5, 0x80000020 ;  /* 0x8000002000057882 */ /* 0x000fe20000000000 */
[----:B------:R-:W-:Y:S01]  /*1e00*/  UMOV UR7, 0x80000020 ;  /* 0x8000002000077882 */ /* 0x000fe20000000000 */
[----:B------:R-:W-:Y:S02]  /*1e10*/  WARPGROUP.DEPBAR.LE gsb0, 0x0 ;  /* 0x00008000000079c5 */ /* 0x000fe40000010000 */
[----:B------:R-:W-:-:S06]  /*1e20*/  WARPGROUP.ARRIVE ;  /* 0x00000000000079c5 */ /* 0x000fcc0000000000 */
[----:B------:R-:W-:Y:S03]  /*1e30*/  HGMMA.64x16x16.F32.BF16 R24, gdesc[UR4], R24, gsb0 ;  /* 0x00200000041879f0 */ /* 0x000fe60008001818 */
[----:B------:R-:W-:Y:S02]  /*1e40*/  WARPGROUP.DEPBAR.LE gsb0, 0x0 ;  /* 0x00008000000079c5 */ /* 0x000fe40000010000 */
[----:B------:R-:W-:Y:S05]  /*1e50*/  @!P1 BRA `(.L_x_22) ;  /* 0x0000000000d09947 */ /* 0x000fea0003800000 */
[----:B------:R-:W-:Y:S01]  /*1e60*/  UIADD3 UR4, UR38, 0x1, URZ ;  /* 0x0000000126047890 */ /* 0x000fe2000fffe03f */
[----:B------:R-:W-:Y:S01]  /*1e70*/  IMAD.U32 R0, RZ, RZ, UR42 ;  /* 0x0000002aff007e24 */ /* 0x000fe2000f8e00ff */
[----:B------:R-:W-:Y:S02]  /*1e80*/  UMOV UR9, UR38 ;  /* 0x0000002600097c82 */ /* 0x000fe40008000000 */
[----:B------:R-:W-:-:S04]  /*1e90*/  UISETP.NE.AND UP0, UPT, UR4, 0x2d, UPT ;  /* 0x0000002d0400788c */ /* 0x000fc8000bf05270 */
[----:B------:R-:W-:Y:S02]  /*1ea0*/  USEL UR5, URZ, 0x1, UP0 ;  /* 0x000000013f057887 */ /* 0x000fe40008000000 */
[----:B------:R-:W-:Y:S02]  /*1eb0*/  USEL UR8, UR4, URZ, UP0 ;  /* 0x0000003f04087287 */ /* 0x000fe40008000000 */
[----:B------:R-:W-:-:S06]  /*1ec0*/  ULOP3.LUT UR5, UR39, UR5, URZ, 0x3c, !UPT ;  /* 0x0000000527057292 */ /* 0x000fcc000f8e3c3f */
[----:B------:R-:W-:-:S07]  /*1ed0*/  IMAD.U32 R5, RZ, RZ, UR5 ;  /* 0x00000005ff057e24 */ /* 0x000fce000f8e00ff */
.L_x_29:
[----:B01----:R-:W-:Y:S05]  /*1ee0*/  @!P0 BRA `(.L_x_23) ;  /* 0x0000000000048947 */ /* 0x003fea0003800000 */
[----:B------:R-:W-:Y:S01]  /*1ef0*/  BPT.TRAP 0x1 ;  /* 0x000000040000795c */ /* 0x000fe20000300000 */
.L_x_23:
[----:B------:R-:W-:Y:S01]  /*1f00*/  ULEA UR4, UR8, UR41, 0x3 ;  /* 0x0000002908047291 */ /* 0x000fe2000f8e183f */
[----:B------:R-:W-:-:S08]  /*1f10*/  SHF.L.U32 R3, R5, 0x1f, RZ ;  /* 0x0000001f05037819 */ /* 0x000fd000000006ff */
[----:B------:R0:W1:Y:S01]  /*1f20*/  SYNCS.PHASECHK.TRANS64.TRYWAIT P1, [UR4], R3 ;  /* 0x00000003ff0075a7 */ /* 0x0000620008020144 */
[----:B------:R-:W-:Y:S05]  /*1f30*/  @!P0 BRA `(.L_x_24) ;  /* 0x0000000000048947 */ /* 0x000fea0003800000 */
[----:B------:R-:W-:Y:S01]  /*1f40*/  BPT.TRAP 0x1 ;  /* 0x000000040000795c */ /* 0x000fe20000300000 */
.L_x_24:
[----:B-1----:R-:W-:Y:S05]  /*1f50*/  @P1 BRA `(.L_x_25) ;  /* 0x0000000000081947 */ /* 0x002fea0003800000 */
[----:B------:R-:W1:Y:S02]  /*1f60*/  SYNCS.PHASECHK.TRANS64.TRYWAIT P1, [UR4], R3 ;  /* 0x00000003ff0075a7 */ /* 0x000e640008020144 */
[----:B-1----:R-:W-:Y:S05]  /*1f70*/  @!P1 BRA `(.L_x_26) ;  /* 0x0000003c00b49947 */ /* 0x002fea0003800000 */
.L_x_25:
[----:B------:R-:W-:Y:S01]  /*1f80*/  ULEA UR4, UR8, UR46, 0x8 ;  /* 0x0000002e08047291 */ /* 0x000fe2000f8e403f */
[----:B------:R-:W-:Y:S01]  /*1f90*/  WARPGROUP.ARRIVE ;  /* 0x00000000000079c5 */ /* 0x000fe20000000000 */
[----:B------:R-:W-:Y:S01]  /*1fa0*/  ULEA UR6, UR8, UR45, 0x6 ;  /* 0x0000002d08067291 */ /* 0x000fe2000f8e303f */
[----:B------:R-:W-:Y:S01]  /*1fb0*/  UMOV UR5, 0x80000020 ;  /* 0x8000002000057882 */ /* 0x000fe20000000000 */
[----:B------:R-:W-:-:S07]  /*1fc0*/  UMOV UR7, 0x80000020 ;  /* 0x8000002000077882 */ /* 0x000fce0000000000 */
[----:B------:R-:W-:Y:S01]  /*1fd0*/  HGMMA.64x16x16.F32.BF16 R24, gdesc[UR4], R24, gsb0 ;  /* 0x00200000041879f0 */ /* 0x000fe20008001818 */
        /* <DEDUP_REMOVED lines=9> */
[----:B------:R-:W-:Y:S01]  /*2070*/  BPT.TRAP 0x1 ;  /* 0x000000040000795c */ /* 0x000fe20000300000 */
.L_x_27:
[----:B------:R-:W-:Y:S01]  /*2080*/  ULEA UR4, UR9, UR41, 0x3 ;  /* 0x0000002909047291 */ /* 0x000fe2000f8e183f */
[----:B------:R-:W-:-:S03]  /*2090*/  ISETP.GT.U32.AND P1, PT, R18, 0x1, PT ;  /* 0x000000011200780c */ /* 0x000fc60003f24070 */
[----:B------:R-:W-:-:S04]  /*20a0*/  UIADD3 UR4, UR4, 0x168, URZ ;  /* 0x0000016804047890 */ /* 0x000fc8000fffe03f */
[----:B------:R-:W-:-:S09]  /*20b0*/  UPRMT UR4, URZ, 0x654, UR4 ;  /* 0x000006543f047896 */ /* 0x000fd20008000004 */
[----:B------:R-:W-:Y:S01]  /*20c0*/  SYNCS.ARRIVE.TRANS64.RED.A1T0 RZ, [UR4], RZ ;  /* 0x000000ffffff79a7 */ /* 0x000fe20008100404 */
[----:B------:R-:W-:Y:S05]  /*20d0*/  @P1 BRA `(.L_x_28) ;  /* 0x0000000000041947 */ /* 0x000fea0003800000 */
[----:B------:R-:W-:Y:S01]  /*20e0*/  BPT.TRAP 0x1 ;  /* 0x000000040000795c */ /* 0x000fe20000300000 */
.L_x_28:
[----:B------:R-:W-:Y:S01]  /*20f0*/  UIADD3 UR8, UR8, 0x1, URZ ;  /* 0x0000000108087890 */ /* 0x000fe2000fffe03f */
[C---:B------:R-:W-:Y:S01]  /*2100*/  ISETP.GT.AND P1, PT, R0.reuse, 0x1, PT ;  /* 0x000000010000780c */ /* 0x040fe20003f24270 */
[----:B------:R-:W-:Y:S01]  /*2110*/  UIADD3 UR9, UR9, 0x1, URZ ;  /* 0x0000000109097890 */ /* 0x000fe2000fffe03f */
[----:B------:R-:W-:Y:S01]  /*2120*/  VIADD R0, R0, 0xffffffff ;  /* 0xffffffff00007836 */ /* 0x000fe20000000000 */
[----:B------:R-:W-:Y:S02]  /*2130*/  UISETP.NE.AND UP0, UPT, UR8, 0x2d, UPT ;  /* 0x0000002d0800788c */ /* 0x000fe4000bf05270 */
[----:B------:R-:W-:Y:S02]  /*2140*/  UISETP.NE.AND UP1, UPT, UR9, 0x2d, UPT ;  /* 0x0000002d0900788c */ /* 0x000fe4000bf25270 */
[----:B------:R-:W-:Y:S02]  /*2150*/  USEL UR4, URZ, 0x1, UP0 ;  /* 0x000000013f047887 */ /* 0x000fe40008000000 */
[----:B------:R-:W-:-:S02]  /*2160*/  USEL UR8, UR8, URZ, UP0 ;  /* 0x0000003f08087287 */ /* 0x000fc40008000000 */
[----:B------:R-:W-:Y:S02]  /*2170*/  USEL UR9, UR9, URZ, UP1 ;  /* 0x0000003f09097287 */ /* 0x000fe40008800000 */
[----:B------:R-:W-:Y:S01]  /*2180*/  LOP3.LUT R5, R5, UR4, RZ, 0x3c, !PT ;  /* 0x0000000405057c12 */ /* 0x000fe2000f8e3cff */
[----:B------:R-:W-:Y:S09]  /*2190*/  @P1 BRA `(.L_x_29) ;  /* 0xfffffffc00501947 */ /* 0x000ff2000383ffff */
.L_x_22:
[----:B------:R-:W2:Y:S01]  /*21a0*/  LDC R0, c[0x0][0x28c] ;  /* 0x0000a300ff007b82 */ /* 0x000ea20000000800 */
[----:B01----:R-:W-:-:S04]  /*21b0*/  IMAD.U32 R3, RZ, RZ, UR49 ;  /* 0x00000031ff037e24 */ /* 0x003fc8000f8e00ff */
[----:B------:R0:W-:Y:S01]  /*21c0*/  SYNCS.ARRIVE.TRANS64.A1T0 RZ, [R3+UR48], RZ ;  /* 0x000000ff03ff79a7 */ /* 0x0001e20008100030 */
[----:B--2---:R-:W-:-:S13]  /*21d0*/  ISETP.GE.AND P1, PT, R0, 0x1, PT ;  /* 0x000000010000780c */ /* 0x004fda0003f26270 */
[----:B0-----:R-:W-:Y:S05]  /*21e0*/  @!P1 BRA `(.L_x_30) ;  /* 0x00000000003c9947 */ /* 0x001fea0003800000 */
[----:B------:R-:W-:Y:S05]  /*21f0*/  @!P0 BRA `(.L_x_31) ;  /* 0x0000000000048947 */ /* 0x000fea0003800000 */
[----:B------:R-:W-:Y:S01]  /*2200*/  BPT.TRAP 0x1 ;  /* 0x000000040000795c */ /* 0x000fe20000300000 */
.L_x_31:
[----:B------:R-:W-:Y:S01]  /*2210*/  UIADD3 UR6, UR38, UR42, URZ ;  /* 0x0000002a26067290 */ /* 0x000fe2000fffe03f */
[----:B------:R-:W-:-:S03]  /*2220*/  ISETP.GT.U32.AND P0, PT, R18, 0x1, PT ;  /* 0x000000011200780c */ /* 0x000fc60003f04070 */
[----:B------:R-:W-:-:S04]  /*2230*/  UIMAD.WIDE.U32 UR4, UR6, 0x6c16c16d, URZ ;  /* 0x6c16c16d060478a5 */ /* 0x000fc8000f8e003f */
[----:B------:R-:W-:-:S04]  /*2240*/  UIADD3 UR4, UR6, -UR5, URZ ;  /* 0x8000000506047290 */ /* 0x000fc8000fffe03f */
[----:B------:R-:W-:-:S04]  /*2250*/  ULEA.HI UR4, UR4, UR5, URZ, 0x1f ;  /* 0x0000000504047291 */ /* 0x000fc8000f8ff83f */
[----:B------:R-:W-:-:S04]  /*2260*/  USHF.R.U32.HI UR4, URZ, 0x5, UR4 ;  /* 0x000000053f047899 */ /* 0x000fc80008011604 */
[----:B------:R-:W-:-:S04]  /*2270*/  UIMAD UR4, UR4, -0x2d, UR6 ;  /* 0xffffffd3040478a4 */ /* 0x000fc8000f8e0206 */
[----:B------:R-:W-:-:S04]  /*2280*/  ULEA UR4, UR4, UR41, 0x3 ;  /* 0x0000002904047291 */ /* 0x000fc8000f8e183f */
[----:B------:R-:W-:-:S04]  /*2290*/  UIADD3 UR4, UR4, 0x168, URZ ;  /* 0x0000016804047890 */ /* 0x000fc8000fffe03f */
[----:B------:R-:W-:-:S09]  /*22a0*/  UPRMT UR4, URZ, 0x654, UR4 ;  /* 0x000006543f047896 */ /* 0x000fd20008000004 */
[----:B------:R-:W-:Y:S01]  /*22b0*/  SYNCS.ARRIVE.TRANS64.RED.A1T0 RZ, [UR4], RZ ;  /* 0x000000ffffff79a7 */ /* 0x000fe20008100404 */
[----:B------:R-:W-:Y:S05]  /*22c0*/  @P0 BRA `(.L_x_30) ;  /* 0x0000000000040947 */ /* 0x000fea0003800000 */
[----:B------:R-:W-:Y:S01]  /*22d0*/  BPT.TRAP 0x1 ;  /* 0x000000040000795c */ /* 0x000fe20000300000 */
.L_x_30:
[----:B------:R-:W-:Y:S01]  /*22e0*/  SHF.L.U32 R0, R50, 0x1f, RZ ;  /* 0x0000001f32007819 */ /* 0x000fe200000006ff */
[----:B------:R-:W-:Y:S01]  /*22f0*/  UISETP.GE.U32.AND UP1, UPT, UR47, 0x2d, UPT ;  /* 0x0000002d2f00788c */ /* 0x000fe2000bf26070 */
[----:B------:R-:W-:Y:S01]  /*2300*/  SHF.R.S32.HI R11, RZ, 0x1f, R33 ;  /* 0x0000001fff0b7819 */ /* 0x000fe20000011421 */
[----:B------:R-:W-:Y:S01]  /*2310*/  UIADD3 UR38, UR38, UR47, URZ ;  /* 0x0000002f26267290 */ /* 0x000fe2000fffe03f */
[----:B------:R-:W0:Y:S03]  /*2320*/  SYNCS.PHASECHK.TRANS64.TRYWAIT P0, [UR43+0x8], R0 ;  /* 0x00000800ff0075a7 */ /* 0x000e26000800016b */
[----:B------:R-:W-:-:S04]  /*2330*/  UISETP.GT.U32.AND UP0, UPT, UR38, 0x2c, UPT ;  /* 0x0000002c2600788c */ /* 0x000fc8000bf04070 */
[----:B------:R-:W-:Y:S02]  /*2340*/  UISETP.LT.U32.AND UP0, UPT, UR47, 0x2d, UP0 ;  /* 0x0000002d2f00788c */ /* 0x000fe40008701070 */
[----:B------:R-:W-:Y:S02]  /*2350*/  @UP1 UIMAD.WIDE.U32 UR4, UR38, 0x6c16c16d, URZ ;  /* 0x6c16c16d260418a5 */ /* 0x000fe4000f8e003f */
[----:B------:R-:W-:Y:S02]  /*2360*/  USEL UR6, URZ, 0x1, !UP0 ;  /* 0x000000013f067887 */ /* 0x000fe4000c000000 */
[----:B------:R-:W-:Y:S02]  /*2370*/  @UP1 UIADD3 UR4, UR38, -UR5, URZ ;  /* 0x8000000526041290 */ /* 0x000fe4000fffe03f */
[----:B------:R-:W-:Y:S02]  /*2380*/  ULOP3.LUT UR39, UR39, UR6, URZ, 0x3c, !UPT ;  /* 0x0000000627277292 */ /* 0x000fe4000f8e3c3f */
[----:B------:R-:W-:-:S04]  /*2390*/  @UP1 ULEA.HI UR4, UR4, UR5, URZ, 0x1f ;  /* 0x0000000504041291 */ /* 0x000fc8000f8ff83f */
[----:B------:R-:W-:-:S04]  /*23a0*/  @UP1 USHF.R.U32.HI UR4, URZ, 0x5, UR4 ;  /* 0x000000053f041899 */ /* 0x000fc80008011604 */
[----:B------:R-:W-:Y:S01]  /*23b0*/  @UP1 ULOP3.LUT UR39, UR39, 0x1, UR4, 0x78, !UPT ;  /* 0x0000000127271892 */ /* 0x000fe2000f8e7804 */
[----:B0-----:R-:W-:Y:S11]  /*23c0*/  @!P0 BRA `(.L_x_32) ;  /* 0x0000003800b88947 */ /* 0x001ff60003800000 */
.L_x_115:
[----:B------:R-:W-:Y:S01]  /*23d0*/  ULDC.64 UR4, c[0x0][0x5d0] ;  /* 0x0001740000047ab9 */ /* 0x000fe20000000a00 */
[----:B------:R-:W-:Y:S01]  /*23e0*/  ULDC UR6, c[0x0][0x284] ;  /* 0x0000a10000067ab9 */ /* 0x000fe20000000800 */
[----:B0-----:R-:W-:Y:S02]  /*23f0*/  IMAD R0, R11, UR4, RZ ;  /* 0x000000040b007c24 */ /* 0x001fe4000f8e02ff */
[----:B------:R-:W-:Y:S02]  /*2400*/  IMAD.SHL.U32 R8, R2, 0x10, RZ ;  /* 0x0000001002087824 */ /* 0x000fe400078e00ff */
[C---:B------:R-:W-:Y:S02]  /*2410*/  IMAD R5, R33.reuse, UR5, R0 ;  /* 0x0000000521057c24 */ /* 0x040fe4000f8e0200 */
[----:B------:R-:W-:Y:S01]  /*2420*/  IMAD.SHL.U32 R0, R32, 0x40, RZ ;  /* 0x0000004020007824 */ /* 0x000fe200078e00ff */
[----:B------:R-:W-:Y:S01]  /*2430*/  SHF.R.S32.HI R9, RZ, 0x1f, R8 ;  /* 0x0000001fff097819 */ /* 0x000fe20000011408 */
[----:B------:R-:W-:Y:S01]  /*2440*/  IMAD.WIDE.U32 R2, R33, UR4, R38 ;  /* 0x0000000421027c25 */ /* 0x000fe2000f8e0026 */
[----:B------:R-:W-:-:S02]  /*2450*/  ULDC.64 UR4, c[0x0][0x5c8] ;  /* 0x0001720000047ab9 */ /* 0x000fc40000000a00 */
[----:B------:R-:W-:Y:S01]  /*2460*/  ISETP.GE.AND P0, PT, R0, UR6, PT ;  /* 0x0000000600007c0c */ /* 0x000fe2000bf06270 */
[----:B------:R-:W-:Y:S01]  /*2470*/  ULDC UR6, c[0x0][0x288] ;  /* 0x0000a20000067ab9 */ /* 0x000fe20000000800 */
[----:B------:R-:W-:Y:S01]  /*2480*/  IADD3 R2, P1, R8, R2, RZ ;  /* 0x0000000208027210 */ /* 0x000fe20007f3e0ff */
[----:B------:R-:W-:Y:S01]  /*2490*/  IMAD.WIDE R12, R32, 0x40, R36 ;  /* 0x00000040200c7825 */ /* 0x000fe200078e0224 */
[----:B------:R-:W-:Y:S02]  /*24a0*/  ISETP.GE.OR P0, PT, R8, UR6, P0 ;  /* 0x0000000608007c0c */ /* 0x000fe40008706670 */
[----:B------:R-:W-:Y:S01]  /*24b0*/  IADD3.X R3, R9, R3, R5, P1, !PT ;  /* 0x0000000309037210 */ /* 0x000fe20000ffe405 */
[----:B------:R-:W-:-:S04]  /*24c0*/  IMAD R7, R13, UR4, RZ ;  /* 0x000000040d077c24 */ /* 0x000fc8000f8e02ff */
[C---:B------:R-:W-:Y:S02]  /*24d0*/  IMAD R7, R12.reuse, UR5, R7 ;  /* 0x000000050c077c24 */ /* 0x040fe4000f8e0207 */
[----:B------:R-:W-:-:S04]  /*24e0*/  IMAD.WIDE.U32 R14, R12, UR4, R2 ;  /* 0x000000040c0e7c25 */ /* 0x000fc8000f8e0002 */
[----:B------:R-:W-:Y:S05]  /*24f0*/  @P0 BRA `(.L_x_33) ;  /* 0x0000000800c80947 */ /* 0x000fea0003800000 */
[----:B-----5:R-:W-:Y:S01]  /*2500*/  FSETP.NEU.AND P0, PT, R35, RZ, PT ;  /* 0x000000ff2300720b */ /* 0x020fe20003f0d000 */
[----:B------:R-:W-:Y:S01]  /*2510*/  BSSY B0, `(.L_x_33) ;  /* 0x00000b0000007945 */ /* 0x000fe20003800000 */
[----:B------:R-:W-:Y:S02]  /*2520*/  IMAD.IADD R51, R15, 0x1, R7 ;  /* 0x000000010f337824 */ /* 0x000fe400078e0207 */
[----:B------:R-:W-:Y:S02]  /*2530*/  IMAD.IADD R32, R47, 0x1, -R0 ;  /* 0x000000012f207824 */ /* 0x000fe400078e0a00 */
[----:B------:R-:W-:-:S07]  /*2540*/  IMAD.IADD R56, R43, 0x1, -R8 ;  /* 0x000000012b387824 */ /* 0x000fce00078e0a08 */
[----:B------:R-:W-:Y:S05]  /*2550*/  @!P0 BRA `(.L_x_34) ;  /* 0x0000000400fc8947 */ /* 0x000fea0003800000 */
[----:B------:R-:W0:Y:S01]  /*2560*/  LDC.64 R20, c[0x0][0x5b8] ;  /* 0x00016e00ff147b82 */ /* 0x000e220000000a00 */
[----:B------:R-:W-:-:S07]  /*2570*/  ULDC.64 UR4, c[0x0][0x5c0] ;  /* 0x0001700000047ab9 */ /* 0x000fce0000000a00 */
[----:B------:R-:W1:Y:S08]  /*2580*/  LDC.64 R52, c[0x0][0x5b0] ;  /* 0x00016c00ff347b82 */ /* 0x000e700000000a00 */
[----:B------:R-:W2:Y:S01]  /*2590*/  LDC.64 R54, c[0x0][0x5a8] ;  /* 0x00016a00ff367b82 */ /* 0x000ea20000000a00 */
[-C--:B0-----:R-:W-:Y:S02]  /*25a0*/  IMAD R0, R11, R20.reuse, RZ ;  /* 0x000000140b007224 */ /* 0x081fe400078e02ff */
[----:B------:R-:W-:-:S04]  /*25b0*/  IMAD.WIDE.U32 R2, R33, R20, R38 ;  /* 0x0000001421027225 */ /* 0x000fc800078e0026 */
[----:B------:R-:W-:Y:S01]  /*25c0*/  IMAD R21, R33, R21, R0 ;  /* 0x0000001521157224 */ /* 0x000fe200078e0200 */
[----:B------:R-:W-:Y:S01]  /*25d0*/  IADD3 R4, P0, R8, R2, RZ ;  /* 0x0000000208047210 */ /* 0x000fe20007f1e0ff */
[----:B-1----:R-:W-:-:S03]  /*25e0*/  IMAD R0, R13, R52, RZ ;  /* 0x000000340d007224 */ /* 0x002fc600078e02ff */
[----:B------:R-:W-:Y:S01]  /*25f0*/  IADD3.X R5, R9, R3, R21, P0, !PT ;  /* 0x0000000309057210 */ /* 0x000fe200007fe415 */
[----:B------:R-:W-:Y:S01]  /*2600*/  IMAD R49, R12, R53, R0 ;  /* 0x000000350c317224 */ /* 0x000fe200078e0200 */
[----:B------:R-:W-:Y:S01]  /*2610*/  ISETP.GT.AND P0, PT, R56, RZ, PT ;  /* 0x000000ff3800720c */ /* 0x000fe20003f04270 */
[----:B------:R-:W-:-:S03]  /*2620*/  IMAD.WIDE.U32 R2, R12, R52, R4 ;  /* 0x000000340c027225 */ /* 0x000fc600078e0004 */
[----:B------:R-:W-:Y:S01]  /*2630*/  ISETP.GT.AND P2, PT, R32, RZ, P0 ;  /* 0x000000ff2000720c */ /* 0x000fe20000744270 */
[----:B------:R-:W-:Y:S01]  /*2640*/  IMAD.IADD R0, R3, 0x1, R49 ;  /* 0x0000000103007824 */ /* 0x000fe200078e0231 */
[----:B--2---:R-:W-:-:S04]  /*2650*/  LEA R6, P1, R2, R54, 0x1 ;  /* 0x0000003602067211 */ /* 0x004fc800078208ff */
[----:B------:R-:W-:-:S07]  /*2660*/  LEA.HI.X R7, R2, R55, R0, 0x1, P1 ;  /* 0x0000003702077211 */ /* 0x000fce00008f0c00 */
[----:B------:R0:W2:Y:S01]  /*2670*/  @P2 LDG.E.LTC128B.U16 R0, desc[UR36][R6.64] ;  /* 0x0000002406002981 */ /* 0x0000a2000c1e1520 */
[----:B------:R-:W-:Y:S01]  /*2680*/  IMAD.WIDE.U32 R2, R12, R52, R8 ;  /* 0x000000340c027225 */ /* 0x000fe200078e0008 */
[----:B------:R-:W-:Y:S02]  /*2690*/  BSSY B1, `(.L_x_35) ;  /* 0x0000014000017945 */ /* 0x000fe40003800000 */
[----:B------:R-:W-:-:S04]  /*26a0*/  IADD3 R10, P1, R38, R2, RZ ;  /* 0x00000002260a7210 */ /* 0x000fc80007f3e0ff */
[----:B------:R-:W-:Y:S02]  /*26b0*/  IADD3.X R11, R39, R49, R3, P1, !PT ;  /* 0x00000031270b7210 */ /* 0x000fe40000ffe403 */
[----:B0-----:R-:W-:Y:S01]  /*26c0*/  SHF.L.U64.HI R7, R52, 0x3, R53 ;  /* 0x0000000334077819 */ /* 0x001fe20000010235 */
[----:B------:R-:W-:-:S04]  /*26d0*/  IMAD.WIDE.U32 R10, R33, R20, R10 ;  /* 0x00000014210a7225 */ /* 0x000fc800078e000a */
[----:B------:R-:W-:Y:S02]  /*26e0*/  IMAD.IADD R6, R21, 0x1, R11 ;  /* 0x0000000115067824 */ /* 0x000fe400078e020b */
[----:B--2---:R-:W-:-:S04]  /*26f0*/  IMAD.U32 R2, R0, 0x10000, RZ ;  /* 0x0001000000027824 */ /* 0x004fc800078e00ff */
[----:B------:R-:W-:Y:S01]  /*2700*/  FMUL R3, R2, R35 ;  /* 0x0000002302037220 */ /* 0x000fe20000400000 */
[----:B------:R-:W-:-:S03]  /*2710*/  LEA R2, P1, R14, UR4, 0x1 ;  /* 0x000000040e027c11 */ /* 0x000fc6000f8208ff */
[----:B------:R-:W-:Y:S01]  /*2720*/  FFMA R24, R24, R34, R3 ;  /* 0x0000002218187223 */ /* 0x000fe20000000003 */
[----:B------:R-:W-:Y:S02]  /*2730*/  LEA.HI.X R3, R14, UR5, R51, 0x1, P1 ;  /* 0x000000050e037c11 */ /* 0x000fe400088f0c33 */
[----:B------:R-:W-:Y:S02]  /*2740*/  ISETP.GT.AND P1, PT, R56, 0x1, PT ;  /* 0x000000013800780c */ /* 0x000fe40003f24270 */
[----:B------:R-:W-:Y:S02]  /*2750*/  F2FP.BF16.F32.PACK_AB R24, RZ, R24 ;  /* 0x00000018ff18723e */ /* 0x000fe400000010ff */
[----:B------:R-:W-:Y:S02]  /*2760*/  ISETP.GT.AND P3, PT, R32, RZ, P1 ;  /* 0x000000ff2000720c */ /* 0x000fe40000f64270 */
[C---:B------:R-:W-:Y:S01]  /*2770*/  LEA R14, P4, R10.reuse, R54, 0x1 ;  /* 0x000000360a0e7211 */ /* 0x040fe200078808ff */
[----:B------:R0:W-:Y:S03]  /*2780*/  @P2 STG.E.U16 desc[UR36][R2.64], R24 ;  /* 0x0000001802002986 */ /* 0x0001e6000c101524 */
[----:B------:R-:W-:Y:S01]  /*2790*/  LEA.HI.X R15, R10, R55, R6, 0x1, P4 ;  /* 0x000000370a0f7211 */ /* 0x000fe200020f0c06 */
[----:B------:R-:W-:-:S06]  /*27a0*/  IMAD.SHL.U32 R6, R52, 0x8, RZ ;  /* 0x0000000834067824 */ /* 0x000fcc00078e00ff */
[----:B------:R-:W-:Y:S05]  /*27b0*/  @!P3 BRA `(.L_x_36) ;  /* 0x000000000004b947 */ /* 0x000fea0003800000 */
[----:B------:R1:W5:Y:S02]  /*27c0*/  LDG.E.LTC128B.U16 R0, desc[UR36][R14.64+0x2] ;  /* 0x000002240e007981 */ /* 0x000364000c1e1520 */
.L_x_36:
[----:B------:R-:W-:Y:S05]  /*27d0*/  BSYNC B1 ;  /* 0x0000000000017941 */ /* 0x000fea0003800000 */
.L_x_35:
[----:B------:R-:W-:Y:S01]  /*27e0*/  IMAD.WIDE.U32 R6, R12, R52, R6 ;  /* 0x000000340c067225 */ /* 0x000fe200078e0006 */
[----:B------:R-:W-:-:S03]  /*27f0*/  ISETP.GT.AND P0, PT, R32, 0x8, P0 ;  /* 0x000000082000780c */ /* 0x000fc60000704270 */
[----:B-----5:R-:W-:Y:S02]  /*2800*/  IMAD.U32 R10, R0, 0x10000, RZ ;  /* 0x00010000000a7824 */ /* 0x020fe400078e00ff */
[----:B------:R-:W-:Y:S01]  /*2810*/  IMAD.IADD R49, R49, 0x1, R7 ;  /* 0x0000000131317824 */ /* 0x000fe200078e0207 */
[----:B------:R-:W-:Y:S01]  /*2820*/  IADD3 R7, P2, R4, R6, RZ ;  /* 0x0000000604077210 */ /* 0x000fe20007f5e0ff */
[----:B------:R-:W-:-:S04]  /*2830*/  FMUL R10, R10, R35 ;  /* 0x000000230a0a7220 */ /* 0x000fc80000400000 */
[----:B------:R-:W-:Y:S02]  /*2840*/  IMAD.X R12, R49, 0x1, R5, P2 ;  /* 0x00000001310c7824 */ /* 0x000fe400010e0605 */
[----:B------:R-:W-:Y:S01]  /*2850*/  FFMA R10, R25, R34, R10 ;  /* 0x00000022190a7223 */ /* 0x000fe2000000000a */
[----:B------:R-:W-:-:S04]  /*2860*/  LEA R4, P2, R7, R54, 0x1 ;  /* 0x0000003607047211 */ /* 0x000fc800078408ff */
[--C-:B------:R-:W-:Y:S02]  /*2870*/  LEA.HI.X R5, R7, R55, R12.reuse, 0x1, P2 ;  /* 0x0000003707057211 */ /* 0x100fe400010f0c0c */
[----:B------:R-:W-:Y:S02]  /*2880*/  F2FP.BF16.F32.PACK_AB R10, RZ, R10 ;  /* 0x0000000aff0a723e */ /* 0x000fe400000010ff */
[----:B------:R-:W-:-:S03]  /*2890*/  PRMT R12, R0, 0x7610, R12 ;  /* 0x00007610000c7816 */ /* 0x000fc6000000000c */
[----:B------:R2:W-:Y:S04]  /*28a0*/  @P3 STG.E.U16 desc[UR36][R2.64+0x2], R10 ;  /* 0x0000020a02003986 */ /* 0x0005e8000c101524 */
[----:B------:R-:W3:Y:S01]  /*28b0*/  @P0 LDG.E.LTC128B.U16 R12, desc[UR36][R4.64] ;  /* 0x00000024040c0981 */ /* 0x000ee2000c1e1520 */
[----:B------:R-:W-:Y:S01]  /*28c0*/  IADD3 R8, P2, P3, R38, R6, R8 ;  /* 0x0000000626087210 */ /* 0x000fe20007b5e008 */
[----:B------:R-:W-:Y:S01]  /*28d0*/  BSSY B1, `(.L_x_37) ;  /* 0x0000011000017945 */ /* 0x000fe20003800000 */
[C---:B------:R-:W-:Y:S02]  /*28e0*/  SHF.L.U64.HI R11, R42.reuse, 0x1, R41 ;  /* 0x000000012a0b7819 */ /* 0x040fe40000010229 */
[----:B------:R-:W-:Y:S02]  /*28f0*/  IADD3.X R9, R39, R49, R9, P2, P3 ;  /* 0x0000003127097210 */ /* 0x000fe400017e6409 */
[----:B------:R-:W-:-:S02]  /*2900*/  LEA R6, P2, R42, R2, 0x1 ;  /* 0x000000022a067211 */ /* 0x000fc400078408ff */
[----:B------:R-:W-:Y:S01]  /*2910*/  ISETP.GT.AND P1, PT, R32, 0x8, P1 ;  /* 0x000000082000780c */ /* 0x000fe20000f24270 */
[----:B------:R-:W-:-:S03]  /*2920*/  IMAD.WIDE.U32 R8, R33, R20, R8 ;  /* 0x0000001421087225 */ /* 0x000fc600078e0008 */
[----:B--2---:R-:W-:Y:S01]  /*2930*/  LEA R10, P3, R8, R54, 0x1 ;  /* 0x00000036080a7211 */ /* 0x004fe200078608ff */
[----:B---3--:R-:W-:-:S04]  /*2940*/  IMAD.U32 R0, R12, 0x10000, RZ ;  /* 0x000100000c007824 */ /* 0x008fc800078e00ff */
[----:B------:R-:W-:Y:S01]  /*2950*/  FMUL R7, R0, R35 ;  /* 0x0000002300077220 */ /* 0x000fe20000400000 */
[----:B------:R-:W-:-:S03]  /*2960*/  IMAD.IADD R0, R21, 0x1, R9 ;  /* 0x0000000115007824 */ /* 0x000fc600078e0209 */
[----:B------:R-:W-:-:S05]  /*2970*/  FFMA R7, R26, R34, R7 ;  /* 0x000000221a077223 */ /* 0x000fca0000000007 */
[----:B------:R-:W-:Y:S01]  /*2980*/  F2FP.BF16.F32.PACK_AB R4, RZ, R7 ;  /* 0x00000007ff04723e */ /* 0x000fe200000010ff */
[----:B------:R-:W-:Y:S01]  /*2990*/  IMAD.X R7, R11, 0x1, R3, P2 ;  /* 0x000000010b077824 */ /* 0x000fe200010e0603 */
[----:B------:R-:W-:-:S04]  /*29a0*/  LEA.HI.X R11, R8, R55, R0, 0x1, P3 ;  /* 0x00000037080b7211 */ /* 0x000fc800018f0c00 */
[----:B------:R2:W-:Y:S01]  /*29b0*/  @P0 STG.E.U16 desc[UR36][R6.64], R4 ;  /* 0x0000000406000986 */ /* 0x0005e2000c101524 */
[----:B------:R-:W-:Y:S05]  /*29c0*/  @!P1 BRA `(.L_x_38) ;  /* 0x0000000000049947 */ /* 0x000fea0003800000 */
[----:B------:R3:W5:Y:S02]  /*29d0*/  LDG.E.LTC128B.U16 R12, desc[UR36][R10.64+0x2] ;  /* 0x000002240a0c7981 */ /* 0x000764000c1e1520 */
.L_x_38:
[----:B------:R-:W-:Y:S05]  /*29e0*/  BSYNC B1 ;  /* 0x0000000000017941 */ /* 0x000fea0003800000 */
.L_x_37:
[----:B-----5:R-:W-:Y:S01]  /*29f0*/  IMAD.U32 R0, R12, 0x10000, RZ ;  /* 0x000100000c007824 */ /* 0x020fe200078e00ff */
[----:B------:R-:W-:Y:S01]  /*2a00*/  ISETP.GT.AND P0, PT, R56, 0x8, PT ;  /* 0x000000083800780c */ /* 0x000fe20003f04270 */
[----:B--2---:R-:W-:Y:S01]  /*2a10*/  @P1 IMAD.MOV.U32 R4, RZ, RZ, R6 ;  /* 0x000000ffff041224 */ /* 0x004fe200078e0006 */
[----:B------:R-:W-:Y:S01]  /*2a20*/  BSSY B1, `(.L_x_39) ;  /* 0x0000009000017945 */ /* 0x000fe20003800000 */
[----:B------:R-:W-:Y:S01]  /*2a30*/  FMUL R0, R0, R35 ;  /* 0x0000002300007220 */ /* 0x000fe20000400000 */
[----:B------:R-:W-:Y:S01]  /*2a40*/  @P1 IMAD.MOV.U32 R5, RZ, RZ, R7 ;  /* 0x000000ffff051224 */ /* 0x000fe200078e0007 */
[----:B------:R-:W-:Y:S02]  /*2a50*/  ISETP.GT.AND P2, PT, R32, RZ, P0 ;  /* 0x000000ff2000720c */ /* 0x000fe40000744270 */
[----:B------:R-:W-:-:S05]  /*2a60*/  FFMA R0, R27, R34, R0 ;  /* 0x000000221b007223 */ /* 0x000fca0000000000 */
[----:B------:R-:W-:-:S05]  /*2a70*/  F2FP.BF16.F32.PACK_AB R0, RZ, R0 ;  /* 0x00000000ff00723e */ /* 0x000fca00000010ff */
[----:B------:R2:W-:Y:S01]  /*2a80*/  @P1 STG.E.U16 desc[UR36][R4.64+0x2], R0 ;  /* 0x0000020004001986 */ /* 0x0005e2000c101524 */
[----:B------:R-:W-:Y:S05]  /*2a90*/  @!P2 BRA `(.L_x_40) ;  /* 0x000000000004a947 */ /* 0x000fea0003800000 */
[----:B------:R4:W5:Y:S02]  /*2aa0*/  LDG.E.LTC128B.U16 R12, desc[UR36][R14.64+0x10] ;  /* 0x000010240e0c7981 */ /* 0x000964000c1e1520 */
.L_x_40:
[----:B------:R-:W-:Y:S05]  /*2ab0*/  BSYNC B1 ;  /* 0x0000000000017941 */ /* 0x000fea0003800000 */
.L_x_39:
[----:B--2--5:R-:W-:Y:S01]  /*2ac0*/  IMAD.U32 R0, R12, 0x10000, RZ ;  /* 0x000100000c007824 */ /* 0x024fe200078e00ff */
[----:B------:R-:W-:Y:S01]  /*2ad0*/  ISETP.GT.AND P1, PT, R56, 0x9, PT ;  /* 0x000000093800780c */ /* 0x000fe20003f24270 */
[----:B------:R-:W-:Y:S02]  /*2ae0*/  BSSY B1, `(.L_x_41) ;  /* 0x0000008000017945 */ /* 0x000fe40003800000 */
[----:B------:R-:W-:Y:S01]  /*2af0*/  FMUL R5, R0, R35 ;  /* 0x0000002300057220 */ /* 0x000fe20000400000 */
[----:B------:R-:W-:-:S03]  /*2b00*/  ISETP.GT.AND P3, PT, R32, RZ, P1 ;  /* 0x000000ff2000720c */ /* 0x000fc60000f64270 */
[----:B------:R-:W-:-:S05]  /*2b10*/  FFMA R5, R28, R34, R5 ;  /* 0x000000221c057223 */ /* 0x000fca0000000005 */
[----:B------:R-:W-:-:S05]  /*2b20*/  F2FP.BF16.F32.PACK_AB R5, RZ, R5 ;  /* 0x00000005ff05723e */ /* 0x000fca00000010ff */
[----:B------:R2:W-:Y:S01]  /*2b30*/  @P2 STG.E.U16 desc[UR36][R2.64+0x10], R5 ;  /* 0x0000100502002986 */ /* 0x0005e2000c101524 */
[----:B------:R-:W-:Y:S05]  /*2b40*/  @!P3 BRA `(.L_x_42) ;  /* 0x000000000004b947 */ /* 0x000fea0003800000 */
[----:B------:R0:W5:Y:S02]  /*2b50*/  LDG.E.LTC128B.U16 R12, desc[UR36][R14.64+0x12] ;  /* 0x000012240e0c7981 */ /* 0x000164000c1e1520 */
.L_x_42:
[----:B------:R-:W-:Y:S05]  /*2b60*/  BSYNC B1 ;  /* 0x0000000000017941 */ /* 0x000fea0003800000 */
.L_x_41:
[----:B-----5:R-:W-:Y:S01]  /*2b70*/  IMAD.U32 R0, R12, 0x10000, RZ ;  /* 0x000100000c007824 */ /* 0x020fe200078e00ff */
[----:B------:R-:W-:Y:S01]  /*2b80*/  ISETP.GT.AND P0, PT, R32, 0x8, P0 ;  /* 0x000000082000780c */ /* 0x000fe20000704270 */
[----:B------:R-:W-:Y:S02]  /*2b90*/  BSSY B1, `(.L_x_43) ;  /* 0x0000007000017945 */ /* 0x000fe40003800000 */
[----:B------:R-:W-:-:S04]  /*2ba0*/  FMUL R0, R0, R35 ;  /* 0x0000002300007220 */ /* 0x000fc80000400000 */
[----:B------:R-:W-:-:S05]  /*2bb0*/  FFMA R0, R29, R34, R0 ;  /* 0x000000221d007223 */ /* 0x000fca0000000000 */
[----:B------:R-:W-:-:S05]  /*2bc0*/  F2FP.BF16.F32.PACK_AB R0, RZ, R0 ;  /* 0x00000000ff00723e */ /* 0x000fca00000010ff */
[----:B------:R0:W-:Y:S01]  /*2bd0*/  @P3 STG.E.U16 desc[UR36][R2.64+0x12], R0 ;  /* 0x0000120002003986 */ /* 0x0001e2000c101524 */
[----:B------:R-:W-:Y:S05]  /*2be0*/  @!P0 BRA `(.L_x_44) ;  /* 0x0000000000048947 */ /* 0x000fea0003800000 */
[----:B------:R0:W5:Y:S02]  /*2bf0*/  LDG.E.LTC128B.U16 R12, desc[UR36][R10.64+0x10] ;  /* 0x000010240a0c7981 */ /* 0x000164000c1e1520 */
.L_x_44:
[----:B------:R-:W-:Y:S05]  /*2c00*/  BSYNC B1 ;  /* 0x0000000000017941 */ /* 0x000fea0003800000 */
.L_x_43:
[----:B0----5:R-:W-:Y:S01]  /*2c10*/  IMAD.U32 R0, R12, 0x10000, RZ ;  /* 0x000100000c007824 */ /* 0x021fe200078e00ff */
[----:B------:R-:W-:Y:S01]  /*2c20*/  ISETP.GT.AND P1, PT, R32, 0x8, P1 ;  /* 0x000000082000780c */ /* 0x000fe20000f24270 */
[----:B--2---:R-:W-:Y:S01]  /*2c30*/  @P0 IMAD.MOV.U32 R2, RZ, RZ, R6 ;  /* 0x000000ffff020224 */ /* 0x004fe200078e0006 */
[----:B------:R-:W-:Y:S01]  /*2c40*/  BSSY B1, `(.L_x_45) ;  /* 0x0000009000017945 */ /* 0x000fe20003800000 */
[----:B------:R-:W-:-:S04]  /*2c50*/  FMUL R3, R0, R35 ;  /* 0x0000002300037220 */ /* 0x000fc80000400000 */
[----:B------:R-:W-:-:S05]  /*2c60*/  FFMA R3, R30, R34, R3 ;  /* 0x000000221e037223 */ /* 0x000fca0000000003 */
[----:B------:R-:W-:-:S04]  /*2c70*/  F2FP.BF16.F32.PACK_AB R3, RZ, R3 ;  /* 0x00000003ff03723e */ /* 0x000fc800000010ff */
[----:B------:R-:W-:Y:S01]  /*2c80*/  PRMT R0, R3, 0x7610, R0 ;  /* 0x0000761003007816 */ /* 0x000fe20000000000 */
[----:B------:R-:W-:-:S05]  /*2c90*/  @P0 IMAD.MOV.U32 R3, RZ, RZ, R7 ;  /* 0x000000ffff030224 */ /* 0x000fca00078e0007 */
[----:B------:R0:W-:Y:S01]  /*2ca0*/  @P0 STG.E.U16 desc[UR36][R2.64+0x10], R0 ;  /* 0x0000100002000986 */ /* 0x0001e2000c101524 */
[----:B------:R-:W-:Y:S05]  /*2cb0*/  @!P1 BRA `(.L_x_46) ;  /* 0x0000000000049947 */ /* 0x000fea0003800000 */
[----:B------:R2:W5:Y:S02]  /*2cc0*/  LDG.E.LTC128B.U16 R12, desc[UR36][R10.64+0x12] ;  /* 0x000012240a0c7981 */ /* 0x000564000c1e1520 */
.L_x_46:
[----:B------:R-:W-:Y:S05]  /*2cd0*/  BSYNC B1 ;  /* 0x0000000000017941 */ /* 0x000fea0003800000 */
.L_x_45:
[----:B------:R-:W-:Y:S05]  /*2ce0*/  @!P1 BRA `(.L_x_47) ;  /* 0x0000000000c89947 */ /* 0x000fea0003800000 */
[----:B-----5:R-:W-:-:S04]  /*2cf0*/  IMAD.U32 R12, R12, 0x10000, RZ ;  /* 0x000100000c0c7824 */ /* 0x020fc800078e00ff */
[----:B------:R-:W-:-:S04]  /*2d00*/  FMUL R12, R12, R35 ;  /* 0x000000230c0c7220 */ /* 0x000fc80000400000 */
[----:B------:R-:W-:-:S05]  /*2d10*/  FFMA R12, R31, R34, R12 ;  /* 0x000000221f0c7223 */ /* 0x000fca000000000c */
[----:B------:R-:W-:-:S05]  /*2d20*/  F2FP.BF16.F32.PACK_AB R12, RZ, R12 ;  /* 0x0000000cff0c723e */ /* 0x000fca00000010ff */
[----:B------:R0:W-:Y:S01]  /*2d30*/  STG.E.U16 desc[UR36][R6.64+0x12], R12 ;  /* 0x0000120c06007986 */ /* 0x0001e2000c101524 */
[----:B------:R-:W-:Y:S05]  /*2d40*/  BRA `(.L_x_47) ;  /* 0x0000000000b07947 */ /* 0x000fea0003800000 */
.L_x_34:
[----:B------:R-:W-:Y:S01]  /*2d50*/  ULDC.64 UR4, c[0x0][0x5c0] ;  /* 0x0001700000047ab9 */ /* 0x000fe20000000a00 */
[----:B------:R-:W-:Y:S01]  /*2d60*/  ISETP.GT.AND P0, PT, R56, RZ, PT ;  /* 0x000000ff3800720c */ /* 0x000fe20003f04270 */
[-C--:B------:R-:W-:Y:S01]  /*2d70*/  FMUL R24, R24, R34.reuse ;  /* 0x0000002218187220 */ /* 0x080fe20000400000 */
[----:B------:R-:W-:Y:S01]  /*2d80*/  LEA R2, P5, R14, UR4, 0x1 ;  /* 0x000000040e027c11 */ /* 0x000fe2000f8a08ff */
[-C--:B------:R-:W-:Y:S01]  /*2d90*/  FMUL R25, R25, R34.reuse ;  /* 0x0000002219197220 */ /* 0x080fe20000400000 */
[----:B------:R-:W-:Y:S01]  /*2da0*/  ISETP.GT.AND P2, PT, R56, 0x1, PT ;  /* 0x000000013800780c */ /* 0x000fe20003f44270 */
[-C--:B------:R-:W-:Y:S01]  /*2db0*/  FMUL R26, R26, R34.reuse ;  /* 0x000000221a1a7220 */ /* 0x080fe20000400000 */
[----:B------:R-:W-:Y:S01]  /*2dc0*/  ISETP.GT.AND P4, PT, R32, RZ, P0 ;  /* 0x000000ff2000720c */ /* 0x000fe20000784270 */
[-C--:B------:R-:W-:Y:S01]  /*2dd0*/  FMUL R27, R27, R34.reuse ;  /* 0x000000221b1b7220 */ /* 0x080fe20000400000 */
[----:B------:R-:W-:Y:S01]  /*2de0*/  LEA.HI.X R3, R14, UR5, R51, 0x1, P5 ;  /* 0x000000050e037c11 */ /* 0x000fe2000a8f0c33 */
[-C--:B------:R-:W-:Y:S01]  /*2df0*/  FMUL R28, R28, R34.reuse ;  /* 0x000000221c1c7220 */ /* 0x080fe20000400000 */
[----:B------:R-:W-:Y:S01]  /*2e00*/  ISETP.GT.AND P5, PT, R32, RZ, P2 ;  /* 0x000000ff2000720c */ /* 0x000fe200017a4270 */
[----:B------:R-:W-:Y:S01]  /*2e10*/  FMUL R29, R29, R34 ;  /* 0x000000221d1d7220 */ /* 0x000fe20000400000 */
[----:B------:R-:W-:Y:S01]  /*2e20*/  F2FP.BF16.F32.PACK_AB R24, RZ, R24 ;  /* 0x00000018ff18723e */ /* 0x000fe200000010ff */
[-C--:B------:R-:W-:Y:S01]  /*2e30*/  FMUL R30, R30, R34.reuse ;  /* 0x000000221e1e7220 */ /* 0x080fe20000400000 */
[----:B------:R-:W-:Y:S01]  /*2e40*/  F2FP.BF16.F32.PACK_AB R25, RZ, R25 ;  /* 0x00000019ff19723e */ /* 0x000fe200000010ff */
[----:B------:R-:W-:Y:S01]  /*2e50*/  FMUL R31, R31, R34 ;  /* 0x000000221f1f7220 */ /* 0x000fe20000400000 */
[----:B------:R-:W-:-:S02]  /*2e60*/  SHF.L.U64.HI R5, R42, 0x1, R41 ;  /* 0x000000012a057819 */ /* 0x000fc40000010229 */
[C---:B------:R-:W-:Y:S01]  /*2e70*/  ISETP.GT.AND P3, PT, R56.reuse, 0x8, PT ;  /* 0x000000083800780c */ /* 0x040fe20003f64270 */
[----:B------:R-:W-:Y:S01]  /*2e80*/  @P4 STG.E.U16 desc[UR36][R2.64], R24 ;  /* 0x0000001802004986 */ /* 0x000fe2000c101524 */
[----:B------:R-:W-:Y:S02]  /*2e90*/  ISETP.GT.AND P1, PT, R56, 0x9, PT ;  /* 0x000000093800780c */ /* 0x000fe40003f24270 */
[----:B------:R-:W-:Y:S01]  /*2ea0*/  ISETP.GT.AND P0, PT, R32, 0x8, P0 ;  /* 0x000000082000780c */ /* 0x000fe20000704270 */
[----:B------:R-:W-:Y:S01]  /*2eb0*/  @P5 STG.E.U16 desc[UR36][R2.64+0x2], R25 ;  /* 0x0000021902005986 */ /* 0x000fe2000c101524 */
[----:B------:R-:W-:Y:S02]  /*2ec0*/  LEA R4, P5, R42, R2, 0x1 ;  /* 0x000000022a047211 */ /* 0x000fe400078a08ff */
[C---:B------:R-:W-:Y:S02]  /*2ed0*/  ISETP.GT.AND P2, PT, R32.reuse, 0x8, P2 ;  /* 0x000000082000780c */ /* 0x040fe40001744270 */
[C---:B------:R-:W-:Y:S01]  /*2ee0*/  ISETP.GT.AND P4, PT, R32.reuse, RZ, P3 ;  /* 0x000000ff2000720c */ /* 0x040fe20001f84270 */
[----:B------:R-:W-:Y:S01]  /*2ef0*/  IMAD.X R5, R5, 0x1, R3, P5 ;  /* 0x0000000105057824 */ /* 0x000fe200028e0603 */
[----:B------:R-:W-:-:S02]  /*2f00*/  ISETP.GT.AND P5, PT, R32, RZ, P1 ;  /* 0x000000ff2000720c */ /* 0x000fc40000fa4270 */
[C---:B------:R-:W-:Y:S02]  /*2f10*/  ISETP.GT.AND P3, PT, R32.reuse, 0x8, P3 ;  /* 0x000000082000780c */ /* 0x040fe40001f64270 */
[----:B------:R-:W-:Y:S02]  /*2f20*/  F2FP.BF16.F32.PACK_AB R26, RZ, R26 ;  /* 0x0000001aff1a723e */ /* 0x000fe400000010ff */
[----:B------:R-:W-:Y:S02]  /*2f30*/  F2FP.BF16.F32.PACK_AB R27, RZ, R27 ;  /* 0x0000001bff1b723e */ /* 0x000fe400000010ff */
[----:B------:R-:W-:Y:S01]  /*2f40*/  ISETP.GT.AND P1, PT, R32, 0x8, P1 ;  /* 0x000000082000780c */ /* 0x000fe20000f24270 */
[----:B------:R-:W-:Y:S01]  /*2f50*/  @P0 STG.E.U16 desc[UR36][R4.64], R26 ;  /* 0x0000001a04000986 */ /* 0x000fe2000c101524 */
[----:B------:R-:W-:Y:S02]  /*2f60*/  F2FP.BF16.F32.PACK_AB R28, RZ, R28 ;  /* 0x0000001cff1c723e */ /* 0x000fe400000010ff */
[----:B------:R-:W-:Y:S01]  /*2f70*/  F2FP.BF16.F32.PACK_AB R29, RZ, R29 ;  /* 0x0000001dff1d723e */ /* 0x000fe200000010ff */
[----:B------:R-:W-:Y:S01]  /*2f80*/  @P2 STG.E.U16 desc[UR36][R4.64+0x2], R27 ;  /* 0x0000021b04002986 */ /* 0x000fe2000c101524 */
[----:B------:R-:W-:-:S02]  /*2f90*/  F2FP.BF16.F32.PACK_AB R30, RZ, R30 ;  /* 0x0000001eff1e723e */ /* 0x000fc400000010ff */
[----:B------:R-:W-:Y:S01]  /*2fa0*/  F2FP.BF16.F32.PACK_AB R31, RZ, R31 ;  /* 0x0000001fff1f723e */ /* 0x000fe200000010ff */
[----:B------:R-:W-:Y:S04]  /*2fb0*/  @P4 STG.E.U16 desc[UR36][R2.64+0x10], R28 ;  /* 0x0000101c02004986 */ /* 0x000fe8000c101524 */
[----:B------:R0:W-:Y:S02]  /*2fc0*/  @P5 STG.E.U16 desc[UR36][R2.64+0x12], R29 ;  /* 0x0000121d02005986 */ /* 0x0001e4000c101524 */
[----:B0-----:R-:W-:Y:S02]  /*2fd0*/  @P3 IMAD.MOV.U32 R2, RZ, RZ, R4 ;  /* 0x000000ffff023224 */ /* 0x001fe400078e0004 */
[----:B------:R-:W-:-:S05]  /*2fe0*/  @P3 IMAD.MOV.U32 R3, RZ, RZ, R5 ;  /* 0x000000ffff033224 */ /* 0x000fca00078e0005 */
[----:B------:R0:W-:Y:S04]  /*2ff0*/  @P3 STG.E.U16 desc[UR36][R2.64+0x10], R30 ;  /* 0x0000101e02003986 */ /* 0x0001e8000c101524 */
[----:B------:R0:W-:Y:S02]  /*3000*/  @P1 STG.E.U16 desc[UR36][R4.64+0x12], R31 ;  /* 0x0000121f04001986 */ /* 0x0001e4000c101524 */
.L_x_47:
[----:B------:R-:W-:Y:S05]  /*3010*/  BSYNC B0 ;  /* 0x0000000000007941 */ /* 0x000fea0003800000 */
.L_x_33:
[----:B------:R-:W-:Y:S01]  /*3020*/  LEA R22, P0, R16, R22, 0x1 ;  /* 0x0000001610167211 */ /* 0x000fe200078008ff */
[----:B------:R-:W-:Y:S01]  /*3030*/  ULDC.64 UR4, c[0x0][0x650] ;  /* 0x0001940000047ab9 */ /* 0x000fe20000000a00 */
[----:B0-----:R-:W-:Y:S02]  /*3040*/  IMAD.U32 R0, RZ, RZ, UR44 ;  /* 0x0000002cff007e24 */ /* 0x001fe4000f8e00ff */
[----:B------:R-:W-:Y:S02]  /*3050*/  IMAD.MOV.U32 R32, RZ, RZ, -0x1 ;  /* 0xffffffffff207424 */ /* 0x000fe400078e00ff */
[----:B------:R-:W-:Y:S01]  /*3060*/  IMAD.X R19, R44, 0x1, R19, P0 ;  /* 0x000000012c137824 */ /* 0x000fe200000e0613 */
[----:B------:R-:W-:Y:S01]  /*3070*/  ISETP.GE.U32.AND P0, PT, R22, UR4, PT ;  /* 0x0000000416007c0c */ /* 0x000fe2000bf06070 */
[----:B------:R0:W-:Y:S01]  /*3080*/  SYNCS.ARRIVE.TRANS64.A1T0 RZ, [R0+UR48], RZ ;  /* 0x000000ff00ff79a7 */ /* 0x0001e20008100030 */
[----:B------:R-:W-:Y:S02]  /*3090*/  IMAD.MOV.U32 R2, RZ, RZ, -0x1 ;  /* 0xffffffffff027424 */ /* 0x000fe400078e00ff */
[----:B------:R-:W-:Y:S01]  /*30a0*/  ISETP.GE.U32.AND.EX P0, PT, R19, UR5, PT, P0 ;  /* 0x0000000513007c0c */ /* 0x000fe2000bf06100 */
[----:B------:R-:W-:Y:S01]  /*30b0*/  IMAD.MOV.U32 R33, RZ, RZ, -0x1 ;  /* 0xffffffffff217424 */ /* 0x000fe200078e00ff */
[----:B0-----:R-:W-:-:S11]  /*30c0*/  PRMT R0, RZ, 0x7610, R0 ;  /* 0x00007610ff007816 */ /* 0x001fd60000000000 */
[----:B------:R-:W-:Y:S05]  /*30d0*/  @P0 BRA `(.L_x_48) ;  /* 0x0000000400540947 */ /* 0x000fea0003800000 */
[----:B------:R-:W0:Y:S01]  /*30e0*/  LDC.64 R8, c[0x0][0x628] ;  /* 0x00018a00ff087b82 */ /* 0x000e220000000a00 */
[----:B--23--:R-:W2:Y:S01]  /*30f0*/  S2R R10, SR_CTAID.X ;  /* 0x00000000000a7919 */ /* 0x00cea20000002500 */
[----:B------:R-:W-:Y:S02]  /*3100*/  IMAD.MOV.U32 R6, RZ, RZ, R22 ;  /* 0x000000ffff067224 */ /* 0x000fe400078e0016 */
[----:B------:R-:W-:Y:S01]  /*3110*/  IMAD.MOV.U32 R7, RZ, RZ, R19 ;  /* 0x000000ffff077224 */ /* 0x000fe200078e0013 */
[----:B-1--4-:R-:W1:Y:S03]  /*3120*/  S2R R14, SR_CTAID.Y ;  /* 0x00000000000e7919 */ /* 0x012e660000002600 */
[----:B------:R-:W3:Y:S08]  /*3130*/  LDC R0, c[0x0][0x630] ;  /* 0x00018c00ff007b82 */ /* 0x000ef00000000800 */
[----:B-----5:R-:W4:Y:S01]  /*3140*/  LDC.64 R12, c[0x0][0x620] ;  /* 0x00018800ff0c7b82 */ /* 0x020f220000000a00 */
[----:B0-----:R-:W-:-:S04]  /*3150*/  ISETP.NE.U32.AND P0, PT, R8, RZ, PT ;  /* 0x000000ff0800720c */ /* 0x001fc80003f05070 */
[----:B------:R-:W-:-:S13]  /*3160*/  ISETP.NE.AND.EX P0, PT, R9, RZ, PT, P0 ;  /* 0x000000ff0900720c */ /* 0x000fda0003f05300 */
[----:B-1234-:R-:W-:Y:S05]  /*3170*/  @!P0 BRA `(.L_x_49) ;  /* 0x0000000000288947 */ /* 0x01efea0003800000 */
        /* <DEDUP_REMOVED lines=10> */
.L_x_49:
[-CC-:B------:R-:W-:Y:S01]  /*3220*/  SHF.R.U64 R33, R6, R0.reuse, R7.reuse ;  /* 0x0000000006217219 */ /* 0x180fe20000001207 */
[----:B------:R-:W0:Y:S01]  /*3230*/  LDC.64 R24, c[0x0][0x640] ;  /* 0x00019000ff187b82 */ /* 0x000e220000000a00 */
[----:B------:R-:W-:Y:S01]  /*3240*/  SHF.R.U32.HI R0, RZ, R0, R7 ;  /* 0x00000000ff007219 */ /* 0x000fe20000011607 */
[----:B------:R-:W-:Y:S01]  /*3250*/  IMAD.MOV.U32 R2, RZ, RZ, R22 ;  /* 0x000000ffff027224 */ /* 0x000fe200078e0016 */
[----:B------:R-:W-:Y:S01]  /*3260*/  IADD3 R5, P0, RZ, -R33, RZ ;  /* 0x80000021ff057210 */ /* 0x000fe20007f1e0ff */
[----:B------:R-:W-:Y:S01]  /*3270*/  ULDC UR4, c[0x0][0x150] ;  /* 0x0000540000047ab9 */ /* 0x000fe20000000800 */
[----:B------:R-:W-:-:S03]  /*3280*/  I2FP.F32.U32 R6, R10 ;  /* 0x0000000a00067245 */ /* 0x000fc60000201000 */
[----:B------:R-:W1:Y:S01]  /*3290*/  LDC R4, c[0x0][0x618] ;  /* 0x00018600ff047b82 */ /* 0x000e620000000800 */
[----:B------:R-:W-:Y:S02]  /*32a0*/  IMAD.X R3, RZ, RZ, ~R0, P0 ;  /* 0x000000ffff037224 */ /* 0x000fe400000e0e00 */
[----:B------:R-:W-:Y:S01]  /*32b0*/  FMUL R6, R6, UR4 ;  /* 0x0000000406067c20 */ /* 0x000fe20008400000 */
[----:B------:R-:W-:Y:S01]  /*32c0*/  ULDC UR4, c[0x0][0x154] ;  /* 0x0000550000047ab9 */ /* 0x000fe20000000800 */
[-C--:B------:R-:W-:Y:S02]  /*32d0*/  IMAD R0, R3, R12.reuse, RZ ;  /* 0x0000000c03007224 */ /* 0x080fe400078e02ff */
[----:B------:R-:W-:Y:S01]  /*32e0*/  IMAD.MOV.U32 R3, RZ, RZ, R19 ;  /* 0x000000ffff037224 */ /* 0x000fe200078e0013 */
[----:B------:R-:W2:Y:S01]  /*32f0*/  LDC R20, c[0x0][0x608] ;  /* 0x00018200ff147b82 */ /* 0x000ea20000000800 */
[----:B------:R-:W3:Y:S01]  /*3300*/  F2I.U32.TRUNC.NTZ R6, R6 ;  /* 0x0000000600067305 */ /* 0x000ee2000020f000 */
[----:B------:R-:W-:-:S04]  /*3310*/  IMAD.WIDE.U32 R2, R5, R12, R2 ;  /* 0x0000000c05027225 */ /* 0x000fc800078e0002 */
[----:B------:R-:W-:Y:S02]  /*3320*/  IMAD R5, R5, R13, R0 ;  /* 0x0000000d05057224 */ /* 0x000fe400078e0200 */
[----:B------:R-:W4:Y:S01]  /*3330*/  LDC R9, c[0x0][0x658] ;  /* 0x00019600ff097b82 */ /* 0x000f220000000800 */
[----:B------:R-:W-:Y:S01]  /*3340*/  I2FP.F32.U32 R0, R14 ;  /* 0x0000000e00007245 */ /* 0x000fe20000201000 */
[----:B------:R-:W-:Y:S01]  /*3350*/  IMAD.IADD R3, R3, 0x1, R5 ;  /* 0x0000000103037824 */ /* 0x000fe200078e0205 */
[----:B0-----:R-:W-:-:S05]  /*3360*/  ISETP.NE.U32.AND P0, PT, R24, RZ, PT ;  /* 0x000000ff1800720c */ /* 0x001fca0003f05070 */
[----:B------:R-:W0:Y:S01]  /*3370*/  LDC R7, c[0x0][0x144] ;  /* 0x00005100ff077b82 */ /* 0x000e220000000800 */
[-CC-:B-1----:R-:W-:Y:S01]  /*3380*/  SHF.R.U64 R8, R2, R4.reuse, R3.reuse ;  /* 0x0000000402087219 */ /* 0x182fe20000001203 */
[----:B---3--:R-:W-:Y:S01]  /*3390*/  IMAD.MOV R6, RZ, RZ, -R6 ;  /* 0x000000ffff067224 */ /* 0x008fe200078e0a06 */
[----:B------:R-:W-:Y:S01]  /*33a0*/  SHF.R.U32.HI R3, RZ, R4, R3 ;  /* 0x00000004ff037219 */ /* 0x000fe20000011603 */
[----:B------:R-:W-:Y:S01]  /*33b0*/  FMUL R4, R0, UR4 ;  /* 0x0000000400047c20 */ /* 0x000fe20008400000 */
[----:B------:R-:W-:-:S03]  /*33c0*/  ISETP.NE.AND.EX P0, PT, R25, RZ, PT, P0 ;  /* 0x000000ff1900720c */ /* 0x000fc60003f05300 */
[----:B------:R-:W1:Y:S01]  /*33d0*/  LDC R15, c[0x0][0x148] ;  /* 0x00005200ff0f7b82 */ /* 0x000e620000000800 */
[----:B------:R3:W0:Y:S01]  /*33e0*/  F2I.U32.TRUNC.NTZ R12, R4 ;  /* 0x00000004000c7305 */ /* 0x000622000020f000 */
[-CC-:B--2---:R-:W-:Y:S02]  /*33f0*/  SHF.R.U64 R11, R8, R20.reuse, R3.reuse ;  /* 0x00000014080b7219 */ /* 0x184fe40000001203 */
[----:B------:R-:W-:-:S04]  /*3400*/  SHF.R.U32.HI R0, RZ, R20, R3 ;  /* 0x00000014ff007219 */ /* 0x000fc80000011603 */
[----:B------:R-:W2:Y:S01]  /*3410*/  LDC R21, c[0x0][0x648] ;  /* 0x00019200ff157b82 */ /* 0x000ea20000000800 */
[-CC-:B----4-:R-:W-:Y:S02]  /*3420*/  SHF.R.U64 R13, R11, R9.reuse, R0.reuse ;  /* 0x000000090b0d7219 */ /* 0x190fe40000001200 */
[----:B------:R-:W-:-:S03]  /*3430*/  SHF.R.U32.HI R3, RZ, R9, R0 ;  /* 0x00000009ff037219 */ /* 0x000fc60000011600 */
[----:B------:R-:W-:Y:S02]  /*3440*/  IMAD.MOV.U32 R2, RZ, RZ, R13 ;  /* 0x000000ffff027224 */ /* 0x000fe400078e000d */
[----:B------:R-:W4:Y:S01]  /*3450*/  LDC R26, c[0x0][0x638] ;  /* 0x00018e00ff1a7b82 */ /* 0x000f220000000800 */
[----:B0-----:R-:W-:-:S07]  /*3460*/  IMAD R32, R7, R6, R10 ;  /* 0x0000000607207224 */ /* 0x001fce00078e020a */
[----:B------:R-:W0:Y:S08]  /*3470*/  LDC R27, c[0x0][0x610] ;  /* 0x00018400ff1b7b82 */ /* 0x000e300000000800 */
        /* <DEDUP_REMOVED lines=12> */
.L_x_50:
[----:B------:R-:W-:Y:S01]  /*3540*/  ISETP.NE.AND P0, PT, R23, 0x1, PT ;  /* 0x000000011700780c */ /* 0x000fe20003f05270 */
[----:B------:R-:W-:Y:S01]  /*3550*/  IMAD.MOV R12, RZ, RZ, -R12 ;  /* 0x000000ffff0c7224 */ /* 0x000fe200078e0a0c */
[----:B--2---:R-:W-:Y:S02]  /*3560*/  SHF.R.U64 R0, R2, R21, R3 ;  /* 0x0000001502007219 */ /* 0x004fe40000001203 */
[----:B------:R-:W-:Y:S02]  /*3570*/  LOP3.LUT R3, R11, R46, RZ, 0xc0, !PT ;  /* 0x0000002e0b037212 */ /* 0x000fe400078ec0ff */
[----:B------:R-:W-:Y:S01]  /*3580*/  LOP3.LUT R5, R8, R45, RZ, 0xc0, !PT ;  /* 0x0000002d08057212 */ /* 0x000fe200078ec0ff */
[----:B------:R-:W-:Y:S02]  /*3590*/  IMAD.MOV R2, RZ, RZ, -R0 ;  /* 0x000000ffff027224 */ /* 0x000fe400078e0a00 */
[----:B------:R-:W-:Y:S02]  /*35a0*/  IMAD R3, R40, R0, R3 ;  /* 0x0000000028037224 */ /* 0x000fe400078e0203 */
[----:B----4-:R-:W-:-:S02]  /*35b0*/  IMAD R0, R2, R26, R13 ;  /* 0x0000001a02007224 */ /* 0x010fc400078e020d */
[----:B------:R-:W-:Y:S02]  /*35c0*/  @P0 IMAD R32, R15, R12, R14 ;  /* 0x0000000c0f200224 */ /* 0x000fe400078e020e */
[----:B------:R-:W-:Y:S02]  /*35d0*/  IMAD.MOV.U32 R2, RZ, RZ, 0x1 ;  /* 0x00000001ff027424 */ /* 0x000fe400078e00ff */
[----:B0-----:R-:W-:Y:S02]  /*35e0*/  IMAD R32, R3, R27, R32 ;  /* 0x0000001b03207224 */ /* 0x001fe400078e0220 */
[----:B------:R-:W-:Y:S01]  /*35f0*/  IMAD R3, R0, R28, R5 ;  /* 0x0000001c00037224 */ /* 0x000fe200078e0205 */
[----:B------:R-:W-:-:S04]  /*3600*/  PRMT R0, R2, 0x7610, R0 ;  /* 0x0000761002007816 */ /* 0x000fc80000000000 */
[----:B------:R-:W-:Y:S02]  /*3610*/  SEL R2, R3, R32, !P0 ;  /* 0x0000002003027207 */ /* 0x000fe40004000000 */
[----:B------:R-:W-:-:S07]  /*3620*/  SEL R32, R32, R3, !P0 ;  /* 0x0000000320207207 */ /* 0x000fce0004000000 */
.L_x_48:
[----:B------:R-:W-:Y:S01]  /*3630*/  UIMAD.WIDE.U32 UR4, UR38, 0x6c16c16d, URZ ;  /* 0x6c16c16d260478a5 */ /* 0x000fe2000f8e003f */
[----:B------:R-:W-:Y:S02]  /*3640*/  LOP3.LUT P0, RZ, R0, 0xff, RZ, 0xc0, !PT ;  /* 0x000000ff00ff7812 */ /* 0x000fe4000780c0ff */
[----:B------:R-:W-:Y:S01]  /*3650*/  LOP3.LUT R50, R50, 0x1, RZ, 0x3c, !PT ;  /* 0x0000000132327812 */ /* 0x000fe200078e3cff */
[----:B------:R-:W-:-:S04]  /*3660*/  UIADD3 UR4, UR38, -UR5, URZ ;  /* 0x8000000526047290 */ /* 0x000fc8000fffe03f */
[----:B------:R-:W-:-:S04]  /*3670*/  ULEA.HI UR4, UR4, UR5, URZ, 0x1f ;  /* 0x0000000504047291 */ /* 0x000fc8000f8ff83f */
[----:B------:R-:W-:-:S04]  /*3680*/  USHF.R.U32.HI UR4, URZ, 0x5, UR4 ;  /* 0x000000053f047899 */ /* 0x000fc80008011604 */
[----:B------:R-:W-:Y:S01]  /*3690*/  UIMAD UR38, UR4, -0x2d, UR38 ;  /* 0xffffffd3042678a4 */ /* 0x000fe2000f8e0226 */
[----:B------:R-:W-:Y:S11]  /*36a0*/  @P0 BRA `(.L_x_51) ;  /* 0xffffffe400180947 */ /* 0x000ff6000383ffff */
[----:B------:R-:W-:Y:S05]  /*36b0*/  EXIT ;  /* 0x000000000000794d */ /* 0x000fea0003800000 */
.L_x_14:
[----:B------:R-:W-:-:S08]  /*36c0*/  ISETP.NE.AND P0, PT, R5, RZ, PT ;  /* 0x000000ff0500720c */ /* 0x000fd00003f05270 */
[----:B-----5:R-:W0:-:S00]  /*36d0*/  USETMAXREG.DEALLOC.CTAPOOL 0x28 ;  /* 0x00000028000079c8 */ /* 0x020e0000080e0500 */
[----:B------:R-:W-:Y:S05]  /*36e0*/  @P0 EXIT ;  /* 0x000000000000094d */ /* 0x000fea0003800000 */
[----:B0-----:R-:W-:Y:S01]  /*36f0*/  LOP3.LUT P0, RZ, R8, 0xff, RZ, 0xc0, !PT ;  /* 0x000000ff08ff7812 */ /* 0x001fe2000780c0ff */
[----:B------:R-:W-:Y:S02]  /*3700*/  IMAD.MOV.U32 R6, RZ, RZ, 0x1 ;  /* 0x00000001ff067424 */ /* 0x000fe400078e00ff */
[----:B------:R-:W-:-:S10]  /*3710*/  IMAD.MOV.U32 R7, RZ, RZ, RZ ;  /* 0x000000ffff077224 */ /* 0x000fd400078e00ff */
[----:B------:R-:W-:Y:S05]  /*3720*/  @!P0 BRA `(.L_x_52) ;  /* 0x0000000c00188947 */ /* 0x000fea0003800000 */
[----:B------:R-:W-:Y:S01]  /*3730*/  LOP3.LUT P0, RZ, R3, 0x1f, RZ, 0xc0, !PT ;  /* 0x0000001f03ff7812 */ /* 0x000fe2000780c0ff */
[----:B------:R-:W-:Y:S01]  /*3740*/  ULDC UR5, c[0x0][0x658] ;  /* 0x0001960000057ab9 */ /* 0x000fe20000000800 */
[----:B------:R-:W-:Y:S01]  /*3750*/  UMOV UR6, 0xffffffff ;  /* 0xffffffff00067882 */ /* 0x000fe20000000000 */
[----:B------:R-:W-:Y:S01]  /*3760*/  BSSY B0, `(.L_x_52) ;  /* 0x00000c2000007945 */ /* 0x000fe20003800000 */
[----:B------:R-:W-:Y:S01]  /*3770*/  USHF.L.U32 UR6, UR6, UR5, URZ ;  /* 0x0000000506067299 */ /* 0x000fe2000800063f */
[C---:B------:R-:W-:Y:S01]  /*3780*/  ISETP.NE.AND P2, PT, R4.reuse, RZ, PT ;  /* 0x000000ff0400720c */ /* 0x040fe20003f45270 */
[----:B------:R-:W-:Y:S01]  /*3790*/  IMAD.MOV.U32 R9, RZ, RZ, 0x1 ;  /* 0x00000001ff097424 */ /* 0x000fe200078e00ff */
[----:B------:R-:W-:Y:S01]  /*37a0*/  ISETP.NE.OR P0, PT, R4, RZ, !P0 ;  /* 0x000000ff0400720c */ /* 0x000fe20004705670 */
[----:B------:R-:W-:Y:S01]  /*37b0*/  IMAD.MOV.U32 R6, RZ, RZ, 0x1 ;  /* 0x00000001ff067424 */ /* 0x000fe200078e00ff */
[----:B------:R-:W-:Y:S01]  /*37c0*/  LOP3.LUT R8, R18, 0x2, RZ, 0xfc, !PT ;  /* 0x0000000212087812 */ /* 0x000fe200078efcff */
[----:B------:R-:W-:Y:S01]  /*37d0*/  IMAD.MOV.U32 R7, RZ, RZ, RZ ;  /* 0x000000ffff077224 */ /* 0x000fe200078e00ff */
[----:B------:R-:W-:Y:S01]  /*37e0*/  ULDC UR4, c[0x0][0x600] ;  /* 0x0001800000047ab9 */ /* 0x000fe20000000800 */
[----:B------:R-:W-:Y:S01]  /*37f0*/  UMOV UR7, 0x1 ;  /* 0x0000000100077882 */ /* 0x000fe20000000000 */
[----:B------:R-:W-:-:S02]  /*3800*/  UIADD3 UR19, UR40, 0x1, URZ ;  /* 0x0000000128137890 */ /* 0x000fc4000fffe03f */
[----:B------:R-:W-:Y:S02]  /*3810*/  UIADD3 UR15, UR4, -0x1, URZ ;  /* 0xffffffff040f7890 */ /* 0x000fe4000fffe03f */
[----:B------:R-:W-:Y:S02]  /*3820*/  USHF.L.U32 UR17, UR7, UR5, URZ ;  /* 0x0000000507117299 */ /* 0x000fe4000800063f */
[----:B------:R-:W-:Y:S01]  /*3830*/  ULOP3.LUT UR16, URZ, UR6, URZ, 0x33, !UPT ;  /* 0x000000063f107292 */ /* 0x000fe2000f8e333f */
[----:B------:R-:W-:-:S11]  /*3840*/  ULDC.64 UR20, c[0x0][0x198] ;  /* 0x0000660000147ab9 */ /* 0x000fd60000000a00 */
.L_x_64:
[----:B------:R-:W-:-:S03]  /*3850*/  UMOV UR4, 0xffffffff ;  /* 0xffffffff00047882 */ /* 0x000fc60000000000 */
[----:B------:R-:W-:Y:S05]  /*3860*/  BRA.DIV UR4, `(.L_x_53) ;  /* 0x0000002604a87947 */ /* 0x000fea000b800000 */
[----:B------:R-:W-:-:S13]  /*3870*/  ELECT P6, URZ, PT ;  /* 0x00000000003f782f */ /* 0x000fda00038c0000 */
.L_x_118:
[----:B------:R-:W0:Y:S01]  /*3880*/  LDC R3, c[0x0][0x28c] ;  /* 0x0000a300ff037b82 */ /* 0x000e220000000800 */
[----:B------:R-:W-:Y:S01]  /*3890*/  BSSY B1, `(.L_x_54) ;  /* 0x0000037000017945 */ /* 0x000fe20003800000 */
[----:B0-----:R-:W-:-:S13]  /*38a0*/  ISETP.LT.OR P6, PT, R3, 0x1, !P6 ;  /* 0x000000010300780c */ /* 0x001fda00077c1670 */
[----:B------:R-:W-:Y:S05]  /*38b0*/  @P6 BRA `(.L_x_55) ;  /* 0x0000000000d06947 */ /* 0x000fea0003800000 */
[----:B------:R-:W-:Y:S02]  /*38c0*/  IMAD.SHL.U32 R10, R2, 0x10, RZ ;  /* 0x00000010020a7824 */ /* 0x000fe400078e00ff */
[----:B------:R-:W-:Y:S02]  /*38d0*/  IMAD.SHL.U32 R32, R32, 0x40, RZ ;  /* 0x0000004020207824 */ /* 0x000fe400078e00ff */
[----:B------:R-:W-:Y:S02]  /*38e0*/  IMAD.MOV.U32 R13, RZ, RZ, RZ ;  /* 0x000000ffff0d7224 */ /* 0x000fe400078e00ff */
[----:B------:R-:W-:Y:S02]  /*38f0*/  IMAD.U32 R14, RZ, RZ, UR19 ;  /* 0x00000013ff0e7e24 */ /* 0x000fe4000f8e00ff */
[----:B------:R-:W-:Y:S02]  /*3900*/  IMAD.MOV.U32 R2, RZ, RZ, R6 ;  /* 0x000000ffff027224 */ /* 0x000fe400078e0006 */
[----:B------:R-:W-:-:S07]  /*3910*/  IMAD.MOV.U32 R3, RZ, RZ, R7 ;  /* 0x000000ffff037224 */ /* 0x000fce00078e0007 */
.L_x_59:
[----:B------:R-:W0:Y:S01]  /*3920*/  S2R R5, SR_CgaCtaId ;  /* 0x0000000000057919 */ /* 0x000e220000008800 */
[----:B------:R-:W-:-:S04]  /*3930*/  MOV R4, 0x400 ;  /* 0x0000040000047802 */ /* 0x000fc80000000f00 */
[----:B0-----:R-:W-:Y:S02]  /*3940*/  LEA R12, R5, R4, 0x18 ;  /* 0x00000004050c7211 */ /* 0x001fe400078ec0ff */
[----:B------:R-:W-:Y:S01]  /*3950*/  SHF.L.U32 R4, R2, 0x1f, RZ ;  /* 0x0000001f02047819 */ /* 0x000fe200000006ff */
[----:B------:R-:W0:Y:S02]  /*3960*/  @!P2 LDC R5, c[0x0][0x500] ;  /* 0x00014000ff05ab82 */ /* 0x000e240000000800 */
[----:B------:R-:W-:-:S04]  /*3970*/  IMAD R11, R3, 0x8, R12 ;  /* 0x00000008030b7824 */ /* 0x000fc800078e020c */
[----:B------:R-:W1:Y:S02]  /*3980*/  SYNCS.PHASECHK.TRANS64.TRYWAIT P1, [R11+URZ+0x168], R4 ;  /* 0x000168040b0075a7 */ /* 0x000e64000802017f */
[----:B-1----:R-:W-:Y:S05]  /*3990*/  @!P1 BRA `(.L_x_56) ;  /* 0x00000024007c9947 */ /* 0x002fea0003800000 */
.L_x_119:
[----:B-1----:R-:W-:Y:S01]  /*39a0*/  PRMT R4, R8, 0x9910, RZ ;  /* 0x0000991008047816 */ /* 0x002fe200000000ff */
[----:B0-----:R0:W-:Y:S03]  /*39b0*/  @!P2 SYNCS.ARRIVE.TRANS64 RZ, [R11+URZ], R5 ;  /* 0x000000050bffa9a7 */ /* 0x0011e6000800003f */
[----:B------:R-:W-:-:S13]  /*39c0*/  ISETP.NE.AND P1, PT, R4, 0x2, PT ;  /* 0x000000020400780c */ /* 0x000fda0003f25270 */
[----:B0-----:R-:W-:Y:S05]  /*39d0*/  @P1 BRA `(.L_x_57) ;  /* 0x0000000000041947 */ /* 0x001fea0003800000 */
[----:B------:R-:W-:Y:S01]  /*39e0*/  BPT.TRAP 0x1 ;  /* 0x000000040000795c */ /* 0x000fe20000300000 */
.L_x_57:
[----:B------:R-:W-:Y:S05]  /*39f0*/  @P0 BRA `(.L_x_58) ;  /* 0x0000000000040947 */ /* 0x000fea0003800000 */
[----:B------:R-:W-:Y:S01]  /*3a00*/  BPT.TRAP 0x1 ;  /* 0x000000040000795c */ /* 0x000fe20000300000 */
.L_x_58:
[--C-:B------:R-:W-:Y:S01]  /*3a10*/  IMAD R4, R3, 0x1000, R12.reuse ;  /* 0x0000100003047824 */ /* 0x100fe200078e020c */
[----:B------:R-:W-:Y:S01]  /*3a20*/  R2UR UR9, R11 ;  /* 0x000000000b0972ca */ /* 0x000fe200000e0000 */
[C---:B------:R-:W-:Y:S01]  /*3a30*/  IMAD R12, R3.reuse, 0x400, R12 ;  /* 0x00000400030c7824 */ /* 0x040fe200078e020c */
[----:B------:R-:W-:Y:S01]  /*3a40*/  UIADD3 UR4, UP0, UR20, 0xf0, URZ ;  /* 0x000000f014047890 */ /* 0x000fe2000ff1e03f */
[----:B------:R-:W-:Y:S01]  /*3a50*/  VIADD R14, R14, 0xffffffff ;  /* 0xffffffff0e0e7836 */ /* 0x000fe20000000000 */
[----:B------:R-:W-:Y:S01]  /*3a60*/  R2UR UR5, R4 ;  /* 0x00000000040572ca */ /* 0x000fe200000e0000 */
[----:B------:R-:W-:Y:S01]  /*3a70*/  UIADD3 UR22, UP1, UR20, 0x1f0, URZ ;  /* 0x000001f014167890 */ /* 0x000fe2000ff3e03f */
[----:B------:R-:W-:Y:S01]  /*3a80*/  R2UR UR8, R12 ;  /* 0x000000000c0872ca */ /* 0x000fe200000e0000 */
[----:B------:R-:W-:Y:S01]  /*3a90*/  VIADD R3, R3, 0x1 ;  /* 0x0000000103037836 */ /* 0x000fe20000000000 */
[----:B------:R-:W-:Y:S01]  /*3aa0*/  R2UR UR11, R32 ;  /* 0x00000000200b72ca */ /* 0x000fe200000e0000 */
[----:B------:R-:W-:Y:S01]  /*3ab0*/  UIADD3.X UR23, URZ, UR21, URZ, UP1, !UPT ;  /* 0x000000153f177290 */ /* 0x000fe20008ffe43f */
[----:B------:R-:W-:Y:S01]  /*3ac0*/  R2UR UR10, R13 ;  /* 0x000000000d0a72ca */ /* 0x000fe200000e0000 */
[----:B------:R-:W-:Y:S01]  /*3ad0*/  UMOV UR6, 0x0 ;  /* 0x0000000000067882 */ /* 0x000fe20000000000 */
[----:B------:R-:W-:Y:S01]  /*3ae0*/  R2UR UR12, R33 ;  /* 0x00000000210c72ca */ /* 0x000fe200000e0000 */
[----:B------:R-:W-:Y:S01]  /*3af0*/  UMOV UR7, 0x10000000 ;  /* 0x1000000000077882 */ /* 0x000fe20000000000 */
[----:B------:R-:W-:Y:S01]  /*3b00*/  R2UR UR18, R10 ;  /* 0x000000000a1272ca */ /* 0x000fe200000e0000 */
[----:B------:R-:W-:Y:S01]  /*3b10*/  VIADD R13, R13, 0x20 ;  /* 0x000000200d0d7836 */ /* 0x000fe20000000000 */
[----:B------:R-:W-:Y:S01]  /*3b20*/  ISETP.GT.AND P3, PT, R14, 0x1, PT ;  /* 0x000000010e00780c */ /* 0x000fe20003f64270 */
[----:B------:R-:W-:Y:S01]  /*3b30*/  UIADD3 UR13, UR5, 0x400, URZ ;  /* 0x00000400050d7890 */ /* 0x000fe2000fffe03f */
[----:B------:R-:W-:Y:S01]  /*3b40*/  ISETP.NE.AND P1, PT, R3, 0x2d, PT ;  /* 0x0000002d0300780c */ /* 0x000fe20003f25270 */
[----:B------:R-:W-:-:S02]  /*3b50*/  UIADD3.X UR5, URZ, UR21, URZ, UP0, !UPT ;  /* 0x000000153f057290 */ /* 0x000fc400087fe43f */
[----:B------:R-:W-:Y:S01]  /*3b60*/  UIADD3 UR14, UR8, 0x2d400, URZ ;  /* 0x0002d400080e7890 */ /* 0x000fe2000fffe03f */
[----:B------:R-:W-:Y:S02]  /*3b70*/  SEL R5, RZ, 0x1, P1 ;  /* 0x00000001ff057807 */ /* 0x000fe40000800000 */
[----:B------:R-:W-:Y:S01]  /*3b80*/  UMOV UR8, UR13 ;  /* 0x0000000d00087c82 */ /* 0x000fe20008000000 */
[----:B------:R-:W-:Y:S02]  /*3b90*/  SEL R3, R3, RZ, P1 ;  /* 0x000000ff03037207 */ /* 0x000fe40000800000 */
[----:B------:R-:W-:Y:S01]  /*3ba0*/  LOP3.LUT R2, R2, R5, RZ, 0x3c, !PT ;  /* 0x0000000502027212 */ /* 0x000fe200078e3cff */
[----:B------:R0:W-:Y:S02]  /*3bb0*/  UTMALDG.3D [UR8], [UR4], desc[UR6] ;  /* 0x00000608040075b4 */ /* 0x0001e40008011000 */
[----:B0-----:R-:W-:Y:S01]  /*3bc0*/  UMOV UR8, UR14 ;  /* 0x0000000e00087c82 */ /* 0x001fe20008000000 */
[----:B------:R-:W-:-:S02]  /*3bd0*/  UMOV UR11, UR18 ;  /* 0x00000012000b7c82 */ /* 0x000fc40008000000 */
[----:B------:R0:W-:Y:S02]  /*3be0*/  UTMALDG.3D [UR8], [UR22], desc[UR6] ;  /* 0x00000608160075b4 */ /* 0x0001e40008011000 */
[----:B0-----:R-:W-:Y:S05]  /*3bf0*/  @P3 BRA `(.L_x_59) ;  /* 0xfffffffc00483947 */ /* 0x001fea000383ffff */
.L_x_55:
[----:B------:R-:W-:Y:S05]  /*3c00*/  BSYNC B1 ;  /* 0x0000000000017941 */ /* 0x000fea0003800000 */
.L_x_54:
[----:B------:R-:W-:Y:S01]  /*3c10*/  LOP3.LUT P4, RZ, R9, 0xff, RZ, 0xc0, !PT ;  /* 0x000000ff09ff7812 */ /* 0x000fe2000788c0ff */
[----:B------:R-:W-:Y:S01]  /*3c20*/  VIADD R4, R7, UR40 ;  /* 0x0000002807047c36 */ /* 0x000fe20008000000 */
[----:B------:R-:W-:Y:S01]  /*3c30*/  ULDC.64 UR4, c[0x0][0x650] ;  /* 0x0001940000047ab9 */ /* 0x000fe20000000a00 */
[----:B------:R-:W-:Y:S01]  /*3c40*/  IMAD.U32 R7, RZ, RZ, UR40 ;  /* 0x00000028ff077e24 */ /* 0x000fe2000f8e00ff */
[----:B------:R-:W-:Y:S01]  /*3c50*/  UISETP.GE.U32.AND UP0, UPT, UR40, 0x2d, UPT ;  /* 0x0000002d2800788c */ /* 0x000fe2000bf06070 */
[C---:B------:R-:W-:Y:S01]  /*3c60*/  IMAD.WIDE.U32 R2, R4.reuse, 0x6c16c16d, RZ ;  /* 0x6c16c16d04027825 */ /* 0x040fe200078e00ff */
[C---:B------:R-:W-:Y:S01]  /*3c70*/  ISETP.GT.U32.AND P1, PT, R4.reuse, 0x2c, PT ;  /* 0x0000002c0400780c */ /* 0x040fe20003f24070 */
[----:B------:R-:W-:Y:S01]  /*3c80*/  BSSY B1, `(.L_x_60) ;  /* 0x000006d000017945 */ /* 0x000fe20003800000 */
[----:B------:R-:W-:Y:S01]  /*3c90*/  PRMT R9, RZ, 0x7610, R9 ;  /* 0x00007610ff097816 */ /* 0x000fe20000000009 */
[----:B------:R-:W-:Y:S01]  /*3ca0*/  IMAD.IADD R2, R4, 0x1, -R3 ;  /* 0x0000000104027824 */ /* 0x000fe200078e0a03 */
[----:B------:R-:W-:Y:S01]  /*3cb0*/  ISETP.LT.U32.AND P1, PT, R7, 0x2d, P1 ;  /* 0x0000002d0700780c */ /* 0x000fe20000f21070 */
[----:B------:R-:W-:Y:S01]  /*3cc0*/  IMAD.MOV.U32 R32, RZ, RZ, -0x1 ;  /* 0xffffffffff207424 */ /* 0x000fe200078e00ff */
[----:B------:R-:W-:Y:S01]  /*3cd0*/  PLOP3.LUT P3, PT, PT, PT, UP0, 0x80, 0x0 ;  /* 0x000000000000781c */ /* 0x000fe20003f6f008 */
[----:B------:R-:W0:Y:S01]  /*3ce0*/  @P4 S2R R10, SR_CgaCtaId ;  /* 0x00000000000a4919 */ /* 0x000e220000008800 */
[----:B------:R-:W-:Y:S01]  /*3cf0*/  @P4 MOV R5, 0x400 ;  /* 0x0000040000054802 */ /* 0x000fe20000000f00 */
[----:B------:R-:W-:Y:S01]  /*3d00*/  IMAD.MOV.U32 R33, RZ, RZ, -0x1 ;  /* 0xffffffffff217424 */ /* 0x000fe200078e00ff */
[----:B------:R-:W-:-:S02]  /*3d10*/  LEA.HI R2, R2, R3, RZ, 0x1f ;  /* 0x0000000302027211 */ /* 0x000fc400078ff8ff */
[----:B------:R-:W-:Y:S02]  /*3d20*/  PRMT R3, RZ, 0x7610, R3 ;  /* 0x00007610ff037816 */ /* 0x000fe40000000003 */
[----:B------:R-:W-:Y:S01]  /*3d30*/  SHF.R.U32.HI R7, RZ, 0x5, R2 ;  /* 0x00000005ff077819 */ /* 0x000fe20000011602 */
[----:B------:R-:W-:Y:S01]  /*3d40*/  IMAD.MOV.U32 R2, RZ, RZ, -0x1 ;  /* 0xffffffffff027424 */ /* 0x000fe200078e00ff */
[----:B0-----:R-:W-:Y:S02]  /*3d50*/  @P4 LEA R10, R10, R5, 0x18 ;  /* 0x000000050a0a4211 */ /* 0x001fe400078ec0ff */
[----:B------:R-:W-:Y:S02]  /*3d60*/  SEL R5, RZ, 0x1, !P1 ;  /* 0x00000001ff057807 */ /* 0x000fe40004800000 */
[----:B------:R-:W-:Y:S01]  /*3d70*/  IADD3 R22, P1, R22, R16, RZ ;  /* 0x0000001016167210 */ /* 0x000fe20007f3e0ff */
[----:B------:R0:W-:Y:S01]  /*3d80*/  @P4 SYNCS.ARRIVE.TRANS64.A1T0 RZ, [R10+URZ+0x308], RZ ;  /* 0x000308ff0aff49a7 */ /* 0x0001e2000810003f */
[----:B------:R-:W-:-:S03]  /*3d90*/  LOP3.LUT R6, R6, R5, RZ, 0x3c, !PT ;  /* 0x0000000506067212 */ /* 0x000fc600078e3cff */
[----:B------:R-:W-:Y:S01]  /*3da0*/  IMAD.X R19, R19, 0x1, R0, P1 ;  /* 0x0000000113137824 */ /* 0x000fe200008e0600 */
[----:B------:R-:W-:Y:S02]  /*3db0*/  ISETP.GE.U32.AND P1, PT, R22, UR4, PT ;  /* 0x0000000416007c0c */ /* 0x000fe4000bf26070 */
[----:B------:R-:W-:Y:S01]  /*3dc0*/  @P3 LOP3.LUT R6, R6, 0x1, R7, 0x78, !PT ;  /* 0x0000000106063812 */ /* 0x000fe200078e7807 */
[----:B------:R-:W-:Y:S01]  /*3dd0*/  IMAD R7, R7, -0x2d, R4 ;  /* 0xffffffd307077824 */ /* 0x000fe200078e0204 */
[----:B------:R-:W-:-:S13]  /*3de0*/  ISETP.GE.U32.AND.EX P1, PT, R19, UR5, PT, P1 ;  /* 0x0000000513007c0c */ /* 0x000fda000bf26110 */
[----:B0-----:R-:W-:Y:S05]  /*3df0*/  @P1 BRA `(.L_x_61) ;  /* 0x0000000400541947 */ /* 0x001fea0003800000 */
[----:B------:R-:W0:Y:S01]  /*3e00*/  S2R R11, SR_CTAID.X ;  /* 0x00000000000b7919 */ /* 0x000e220000002500 */
[----:B------:R-:W-:Y:S01]  /*3e10*/  ULDC.64 UR4, c[0x0][0x628] ;  /* 0x00018a0000047ab9 */ /* 0x000fe20000000a00 */
[----:B------:R-:W1:Y:S01]  /*3e20*/  LDC R12, c[0x0][0x144] ;  /* 0x00005100ff0c7b82 */ /* 0x000e620000000800 */
[----:B------:R-:W-:Y:S01]  /*3e30*/  ISETP.NE.U32.AND P1, PT, RZ, UR4, PT ;  /* 0x00000004ff007c0c */ /* 0x000fe2000bf25070 */
[----:B------:R-:W2:Y:S01]  /*3e40*/  S2R R10, SR_CTAID.Y ;  /* 0x00000000000a7919 */ /* 0x000ea20000002600 */
[----:B------:R-:W-:Y:S01]  /*3e50*/  ULDC UR6, c[0x0][0x150] ;  /* 0x0000540000067ab9 */ /* 0x000fe20000000800 */
[----:B------:R-:W-:Y:S01]  /*3e60*/  ULDC UR7, c[0x0][0x630] ;  /* 0x00018c0000077ab9 */ /* 0x000fe20000000800 */
[----:B------:R-:W-:Y:S01]  /*3e70*/  ISETP.NE.AND.EX P1, PT, RZ, UR5, PT, P1 ;  /* 0x00000005ff007c0c */ /* 0x000fe2000bf25310 */
[----:B------:R-:W-:Y:S01]  /*3e80*/  IMAD.MOV.U32 R2, RZ, RZ, R22 ;  /* 0x000000ffff027224 */ /* 0x000fe200078e0016 */
[----:B0-----:R-:W-:-:S05]  /*3e90*/  I2FP.F32.U32 R3, R11 ;  /* 0x0000000b00037245 */ /* 0x001fca0000201000 */
[----:B------:R-:W-:Y:S01]  /*3ea0*/  FMUL R14, R3, UR6 ;  /* 0x00000006030e7c20 */ /* 0x000fe20008400000 */
[----:B------:R-:W-:-:S05]  /*3eb0*/  IMAD.MOV.U32 R3, RZ, RZ, R19 ;  /* 0x000000ffff037224 */ /* 0x000fca00078e0013 */
[----:B--2---:R-:W-:Y:S05]  /*3ec0*/  @!P1 BRA `(.L_x_62) ;  /* 0x0000000000289947 */ /* 0x004fea0003800000 */
[----:B------:R-:W-:Y:S02]  /*3ed0*/  ULDC UR6, c[0x0][0x634] ;  /* 0x00018d0000067ab9 */ /* 0x000fe40000000800 */
[----:B------:R-:W-:-:S05]  /*3ee0*/  IADD3 R3, P1, R22, UR6, RZ ;  /* 0x0000000616037c10 */ /* 0x000fca000ff3e0ff */
[----:B------:R-:W-:-:S04]  /*3ef0*/  IMAD.X R13, RZ, RZ, R19, P1 ;  /* 0x000000ffff0d7224 */ /* 0x000fc800008e0613 */
[----:B------:R-:W-:-:S04]  /*3f00*/  IMAD.WIDE.U32 R4, R13, UR4, RZ ;  /* 0x000000040d047c25 */ /* 0x000fc8000f8e00ff */
[----:B------:R-:W-:-:S04]  /*3f10*/  IMAD.WIDE.U32 R4, P1, R3, UR5, R4 ;  /* 0x0000000503047c25 */ /* 0x000fc8000f820004 */
[----:B------:R-:W-:-:S04]  /*3f20*/  IMAD.WIDE.U32 R2, R3, UR4, RZ ;  /* 0x0000000403027c25 */ /* 0x000fc8000f8e00ff */
[----:B------:R-:W-:Y:S01]  /*3f30*/  IMAD.MOV.U32 R2, RZ, RZ, R5 ;  /* 0x000000ffff027224 */ /* 0x000fe200078e0005 */
[----:B------:R-:W-:Y:S01]  /*3f40*/  IADD3 RZ, P3, R3, R4, RZ ;  /* 0x0000000403ff7210 */ /* 0x000fe20007f7e0ff */
[----:B------:R-:W-:-:S04]  /*3f50*/  IMAD.X R3, RZ, RZ, RZ, P1 ;  /* 0x000000ffff037224 */ /* 0x000fc800008e06ff */
[----:B------:R-:W-:-:S08]  /*3f60*/  IMAD.WIDE.U32.X R2, R13, UR5, R2, P3 ;  /* 0x000000050d027c25 */ /* 0x000fd000098e0402 */
.L_x_62:
[--C-:B------:R-:W-:Y:S01]  /*3f70*/  SHF.R.U64 R33, R2, UR7, R3.reuse ;  /* 0x0000000702217c19 */ /* 0x100fe20008001203 */
[----:B------:R-:W0:Y:S01]  /*3f80*/  F2I.U32.TRUNC.NTZ R14, R14 ;  /* 0x0000000e000e7305 */ /* 0x000e22000020f000 */
[----:B------:R-:W-:Y:S01]  /*3f90*/  SHF.R.U32.HI R2, RZ, UR7, R3 ;  /* 0x00000007ff027c19 */ /* 0x000fe20008011603 */
[----:B------:R-:W-:Y:S01]  /*3fa0*/  ULDC.64 UR4, c[0x0][0x620] ;  /* 0x0001880000047ab9 */ /* 0x000fe20000000a00 */
[----:B------:R-:W-:Y:S01]  /*3fb0*/  IADD3 R5, P1, RZ, -R33, RZ ;  /* 0x80000021ff057210 */ /* 0x000fe20007f3e0ff */
[----:B------:R-:W-:Y:S01]  /*3fc0*/  IMAD.MOV.U32 R3, RZ, RZ, R19 ;  /* 0x000000ffff037224 */ /* 0x000fe200078e0013 */
[----:B------:R-:W-:Y:S01]  /*3fd0*/  ULDC.64 UR6, c[0x0][0x640] ;  /* 0x0001900000067ab9 */ /* 0x000fe20000000a00 */
[----:B------:R-:W2:Y:S02]  /*3fe0*/  LDC R15, c[0x0][0x148] ;  /* 0x00005200ff0f7b82 */ /* 0x000ea40000000800 */
[----:B------:R-:W-:Y:S01]  /*3ff0*/  IMAD.X R2, RZ, RZ, ~R2, P1 ;  /* 0x000000ffff027224 */ /* 0x000fe200008e0e02 */
[----:B------:R-:W-:-:S03]  /*4000*/  ISETP.NE.U32.AND P1, PT, RZ, UR6, PT ;  /* 0x00000006ff007c0c */ /* 0x000fc6000bf25070 */
[----:B------:R-:W-:Y:S01]  /*4010*/  IMAD R4, R2, UR4, RZ ;  /* 0x0000000402047c24 */ /* 0x000fe2000f8e02ff */
[----:B------:R-:W-:Y:S01]  /*4020*/  ISETP.NE.AND.EX P1, PT, RZ, UR7, PT, P1 ;  /* 0x00000007ff007c0c */ /* 0x000fe2000bf25310 */
[----:B------:R-:W-:-:S04]  /*4030*/  IMAD.MOV.U32 R2, RZ, RZ, R22 ;  /* 0x000000ffff027224 */ /* 0x000fc800078e0016 */
[----:B------:R-:W-:Y:S01]  /*4040*/  IMAD.WIDE.U32 R2, R5, UR4, R2 ;  /* 0x0000000405027c25 */ /* 0x000fe2000f8e0002 */
[----:B------:R-:W-:-:S03]  /*4050*/  ULDC UR4, c[0x0][0x618] ;  /* 0x0001860000047ab9 */ /* 0x000fc60000000800 */
[----:B------:R-:W-:Y:S01]  /*4060*/  IMAD R5, R5, UR5, R4 ;  /* 0x0000000505057c24 */ /* 0x000fe2000f8e0204 */
[----:B------:R-:W-:Y:S01]  /*4070*/  ULDC UR5, c[0x0][0x154] ;  /* 0x0000550000057ab9 */ /* 0x000fe20000000800 */
[----:B0-----:R-:W-:Y:S02]  /*4080*/  IMAD.MOV R4, RZ, RZ, -R14 ;  /* 0x000000ffff047224 */ /* 0x001fe400078e0a0e */
[----:B------:R-:W-:Y:S02]  /*4090*/  IMAD.IADD R3, R3, 0x1, R5 ;  /* 0x0000000103037824 */ /* 0x000fe400078e0205 */
[----:B-1----:R-:W-:Y:S01]  /*40a0*/  IMAD R11, R12, R4, R11 ;  /* 0x000000040c0b7224 */ /* 0x002fe200078e020b */
[----:B------:R-:W-:Y:S02]  /*40b0*/  I2FP.F32.U32 R4, R10 ;  /* 0x0000000a00047245 */ /* 0x000fe40000201000 */
[--C-:B------:R-:W-:Y:S02]  /*40c0*/  SHF.R.U64 R12, R2, UR4, R3.reuse ;  /* 0x00000004020c7c19 */ /* 0x100fe40008001203 */
[----:B------:R-:W-:Y:S01]  /*40d0*/  SHF.R.U32.HI R3, RZ, UR4, R3 ;  /* 0x00000004ff037c19 */ /* 0x000fe20008011603 */
[----:B------:R-:W-:Y:S01]  /*40e0*/  FMUL R4, R4, UR5 ;  /* 0x0000000504047c20 */ /* 0x000fe20008400000 */
[----:B------:R-:W-:-:S02]  /*40f0*/  ULDC UR4, c[0x0][0x608] ;  /* 0x0001820000047ab9 */ /* 0x000fc40000000800 */
[--C-:B------:R-:W-:Y:S01]  /*4100*/  SHF.R.U64 R14, R12, UR4, R3.reuse ;  /* 0x000000040c0e7c19 */ /* 0x100fe20008001203 */
[----:B------:R0:W1:Y:S01]  /*4110*/  F2I.U32.TRUNC.NTZ R20, R4 ;  /* 0x0000000400147305 */ /* 0x000062000020f000 */
[----:B------:R-:W-:Y:S01]  /*4120*/  SHF.R.U32.HI R3, RZ, UR4, R3 ;  /* 0x00000004ff037c19 */ /* 0x000fe20008011603 */
[----:B------:R-:W-:-:S03]  /*4130*/  ULDC UR4, c[0x0][0x658] ;  /* 0x0001960000047ab9 */ /* 0x000fc60000000800 */
[--C-:B------:R-:W-:Y:S02]  /*4140*/  SHF.R.U64 R13, R14, UR4, R3.reuse ;  /* 0x000000040e0d7c19 */ /* 0x100fe40008001203 */
[----:B------:R-:W-:-:S03]  /*4150*/  SHF.R.U32.HI R21, RZ, UR4, R3 ;  /* 0x00000004ff157c19 */ /* 0x000fc60008011603 */
[----:B------:R-:W-:Y:S02]  /*4160*/  IMAD.MOV.U32 R2, RZ, RZ, R13 ;  /* 0x000000ffff027224 */ /* 0x000fe400078e000d */
[----:B------:R-:W-:Y:S01]  /*4170*/  IMAD.MOV.U32 R3, RZ, RZ, R21 ;  /* 0x000000ffff037224 */ /* 0x000fe200078e0015 */
[----:B0-----:R-:W-:Y:S06]  /*4180*/  @!P1 BRA `(.L_x_63) ;  /* 0x0000000000289947 */ /* 0x001fec0003800000 */
        /* <DEDUP_REMOVED lines=10> */
.L_x_63:
[----:B------:R-:W-:Y:S01]  /*4230*/  ISETP.NE.AND P1, PT, R23, 0x1, PT ;  /* 0x000000011700780c */ /* 0x000fe20003f25270 */
[----:B------:R-:W-:Y:S01]  /*4240*/  ULDC UR4, c[0x0][0x648] ;  /* 0x0001920000047ab9 */ /* 0x000fe20000000800 */
[----:B------:R-:W-:Y:S01]  /*4250*/  LOP3.LUT R14, R14, UR16, RZ, 0xc0, !PT ;  /* 0x000000100e0e7c12 */ /* 0x000fe2000f8ec0ff */
[----:B-1----:R-:W-:Y:S01]  /*4260*/  IMAD.MOV R20, RZ, RZ, -R20 ;  /* 0x000000ffff147224 */ /* 0x002fe200078e0a14 */
[----:B------:R-:W-:Y:S01]  /*4270*/  SHF.R.U64 R3, R2, UR4, R3 ;  /* 0x0000000402037c19 */ /* 0x000fe20008001203 */
[----:B------:R-:W-:Y:S01]  /*4280*/  ULDC UR4, c[0x0][0x638] ;  /* 0x00018e0000047ab9 */ /* 0x000fe20000000800 */
[----:B------:R-:W-:Y:S01]  /*4290*/  LOP3.LUT R32, R12, UR15, RZ, 0xc0, !PT ;  /* 0x0000000f0c207c12 */ /* 0x000fe2000f8ec0ff */
[----:B------:R-:W-:Y:S02]  /*42a0*/  ULDC UR5, c[0x0][0x610] ;  /* 0x0001840000057ab9 */ /* 0x000fe40000000800 */
[----:B------:R-:W-:Y:S02]  /*42b0*/  IMAD.MOV R2, RZ, RZ, -R3 ;  /* 0x000000ffff027224 */ /* 0x000fe400078e0a03 */
[----:B------:R-:W-:-:S02]  /*42c0*/  IMAD R14, R3, UR17, R14 ;  /* 0x00000011030e7c24 */ /* 0x000fc4000f8e020e */
[----:B--2---:R-:W-:Y:S02]  /*42d0*/  @P1 IMAD R11, R15, R20, R10 ;  /* 0x000000140f0b1224 */ /* 0x004fe400078e020a */
[----:B------:R-:W-:Y:S01]  /*42e0*/  IMAD R13, R2, UR4, R13 ;  /* 0x00000004020d7c24 */ /* 0x000fe2000f8e020d */
[----:B------:R-:W-:Y:S01]  /*42f0*/  ULDC UR4, c[0x0][0x600] ;  /* 0x0001800000047ab9 */ /* 0x000fe20000000800 */
[----:B------:R-:W-:Y:S02]  /*4300*/  IMAD R11, R14, UR5, R11 ;  /* 0x000000050e0b7c24 */ /* 0x000fe4000f8e020b */
[----:B------:R-:W-:Y:S02]  /*4310*/  IMAD R32, R13, UR4, R32 ;  /* 0x000000040d207c24 */ /* 0x000fe4000f8e0220 */
[----:B------:R-:W-:-:S03]  /*4320*/  IMAD.MOV.U32 R3, RZ, RZ, 0x1 ;  /* 0x00000001ff037424 */ /* 0x000fc600078e00ff */
[----:B------:R-:W-:Y:S02]  /*4330*/  SEL R2, R32, R11, !P1 ;  /* 0x0000000b20027207 */ /* 0x000fe40004800000 */
[----:B------:R-:W-:-:S07]  /*4340*/  SEL R32, R11, R32, !P1 ;  /* 0x000000200b207207 */ /* 0x000fce0004800000 */
.L_x_61:
[----:B------:R-:W-:Y:S05]  /*4350*/  BSYNC B1 ;  /* 0x0000000000017941 */ /* 0x000fea0003800000 */
.L_x_60:
[----:B------:R-:W-:-:S13]  /*4360*/  LOP3.LUT P1, RZ, R3, 0xff, RZ, 0xc0, !PT ;  /* 0x000000ff03ff7812 */ /* 0x000fda000782c0ff */
[----:B------:R-:W-:Y:S05]  /*4370*/  @P1 BRA `(.L_x_64) ;  /* 0xfffffff400341947 */ /* 0x000fea000383ffff */
[----:B------:R-:W-:Y:S05]  /*4380*/  BSYNC B0 ;  /* 0x0000000000007941 */ /* 0x000fea0003800000 */
.L_x_52:
[----:B------:R-:W-:-:S03]  /*4390*/  UMOV UR4, 0xffffffff ;  /* 0xffffffff00047882 */ /* 0x000fc60000000000 */
[----:B------:R-:W-:Y:S05]  /*43a0*/  BRA.DIV UR4, `(.L_x_65) ;  /* 0x0000001e040c7947 */ /* 0x000fea000b800000 */
[----:B------:R-:W-:-:S13]  /*43b0*/  ELECT P6, URZ, PT ;  /* 0x00000000003f782f */ /* 0x000fda00038c0000 */
.L_x_122:
[----:B------:R-:W-:Y:S04]  /*43c0*/  BSSY B0, `(.L_x_66) ;  /* 0x000019c000007945 */ /* 0x000fe80003800000 */
[----:B------:R-:W-:Y:S05]  /*43d0*/  @!P6 BRA `(.L_x_67) ;  /* 0x000000180068e947 */ /* 0x000fea0003800000 */
[----:B------:R-:W-:-:S04]  /*43e0*/  LOP3.LUT R18, R18, 0x2, RZ, 0xfc, !PT ;  /* 0x0000000212127812 */ /* 0x000fc800078efcff */
[----:B------:R-:W-:-:S13]  /*43f0*/  ISETP.NE.AND P0, PT, R18, 0x3, PT ;  /* 0x000000031200780c */ /* 0x000fda0003f05270 */
[----:B------:R-:W-:Y:S05]  /*4400*/  @!P0 BRA `(.L_x_68) ;  /* 0x0000000000048947 */ /* 0x000fea0003800000 */
[----:B------:R-:W-:Y:S01]  /*4410*/  BPT.TRAP 0x1 ;  /* 0x000000040000795c */ /* 0x000fe20000300000 */
.L_x_68:
[----:B------:R-:W0:Y:S01]  /*4420*/  S2R R3, SR_CgaCtaId ;  /* 0x0000000000037919 */ /* 0x000e220000008800 */
[----:B------:R-:W-:Y:S02]  /*4430*/  MOV R0, 0x400 ;  /* 0x0000040000007802 */ /* 0x000fe40000000f00 */
[----:B------:R-:W-:Y:S02]  /*4440*/  SHF.L.U32 R2, R6, 0x1f, RZ ;  /* 0x0000001f06027819 */ /* 0x000fe400000006ff */
[----:B0-----:R-:W-:-:S05]  /*4450*/  LEA R0, R3, R0, 0x18 ;  /* 0x0000000003007211 */ /* 0x001fca00078ec0ff */
[----:B------:R-:W-:-:S04]  /*4460*/  VIADD R0, R0, 0x168 ;  /* 0x0000016800007836 */ /* 0x000fc80000000000 */
[C---:B------:R-:W-:Y:S02]  /*4470*/  IMAD R5, R7.reuse, 0x8, R0 ;  /* 0x0000000807057824 */ /* 0x040fe400078e0200 */
[----:B------:R-:W-:Y:S02]  /*4480*/  VIADD R7, R7, 0x1 ;  /* 0x0000000107077836 */ /* 0x000fe40000000000 */
[----:B------:R-:W0:Y:S03]  /*4490*/  SYNCS.PHASECHK.TRANS64.TRYWAIT P0, [R5+URZ], R2 ;  /* 0x00000002050075a7 */ /* 0x000e26000800017f */
[----:B------:R-:W-:-:S04]  /*44a0*/  ISETP.NE.AND P1, PT, R7, 0x2d, PT ;  /* 0x0000002d0700780c */ /* 0x000fc80003f25270 */
[----:B------:R-:W-:Y:S02]  /*44b0*/  SEL R3, RZ, 0x1, P1 ;  /* 0x00000001ff037807 */ /* 0x000fe40000800000 */
[----:B------:R-:W-:Y:S02]  /*44c0*/  SEL R7, R7, RZ, P1 ;  /* 0x000000ff07077207 */ /* 0x000fe40000800000 */
[----:B------:R-:W-:-:S03]  /*44d0*/  LOP3.LUT R6, R6, R3, RZ, 0x3c, !PT ;  /* 0x0000000306067212 */ /* 0x000fc600078e3cff */
[----:B------:R-:W-:Y:S01]  /*44e0*/  IMAD R9, R7, 0x8, R0 ;  /* 0x0000000807097824 */ /* 0x000fe200078e0200 */
[----:B------:R-:W-:Y:S01]  /*44f0*/  SHF.L.U32 R4, R6, 0x1f, RZ ;  /* 0x0000001f06047819 */ /* 0x000fe200000006ff */
[----:B0-----:R-:W-:Y:S06]  /*4500*/  @!P0 BRA `(.L_x_69) ;  /* 0x0000001800d48947 */ /* 0x001fec0003800000 */
.L_x_123:
[----:B------:R-:W1:Y:S01]  /*4510*/  SYNCS.PHASECHK.TRANS64.TRYWAIT P0, [R9+URZ], R4 ;  /* 0x00000004090075a7 */ /* 0x000e62000800017f */
[----:B0-----:R-:W-:-:S05]  /*4520*/  VIADD R2, R7, 0x1 ;  /* 0x0000000107027836 */ /* 0x001fca0000000000 */
[----:B------:R-:W-:-:S04]  /*4530*/  ISETP.NE.AND P1, PT, R2, 0x2d, PT ;  /* 0x0000002d0200780c */ /* 0x000fc80003f25270 */
[----:B------:R-:W-:Y:S02]  /*4540*/  SEL R3, RZ, 0x1, P1 ;  /* 0x00000001ff037807 */ /* 0x000fe40000800000 */
[----:B------:R-:W-:Y:S02]  /*4550*/  SEL R7, R2, RZ, P1 ;  /* 0x000000ff02077207 */ /* 0x000fe40000800000 */
[----:B------:R-:W-:-:S03]  /*4560*/  LOP3.LUT R6, R6, R3, RZ, 0x3c, !PT ;  /* 0x0000000306067212 */ /* 0x000fc600078e3cff */
[----:B------:R-:W-:Y:S01]  /*4570*/  IMAD R8, R7, 0x8, R0 ;  /* 0x0000000807087824 */ /* 0x000fe200078e0200 */
[----:B------:R-:W-:Y:S01]  /*4580*/  SHF.L.U32 R5, R6, 0x1f, RZ ;  /* 0x0000001f06057819 */ /* 0x000fe200000006ff */
[----:B-1----:R-:W-:Y:S06]  /*4590*/  @!P0 BRA `(.L_x_70) ;  /* 0x0000001800c48947 */ /* 0x002fec0003800000 */
.L_x_124:
[----:B------:R-:W1:Y:S01]  /*45a0*/  SYNCS.PHASECHK.TRANS64.TRYWAIT P0, [R8+URZ], R5 ;  /* 0x00000005080075a7 */ /* 0x000e62000800017f */
[----:B------:R-:W-:-:S05]  /*45b0*/  VIADD R2, R7, 0x1 ;  /* 0x0000000107027836 */ /* 0x000fca0000000000 */
[----:B------:R-:W-:-:S04]  /*45c0*/  ISETP.NE.AND P1, PT, R2, 0x2d, PT ;  /* 0x0000002d0200780c */ /* 0x000fc80003f25270 */
[----:B------:R-:W-:Y:S02]  /*45d0*/  SEL R3, RZ, 0x1, P1 ;  /* 0x00000001ff037807 */ /* 0x000fe40000800000 */
[----:B------:R-:W-:Y:S02]  /*45e0*/  SEL R7, R2, RZ, P1 ;  /* 0x000000ff02077207 */ /* 0x000fe40000800000 */
[----:B------:R-:W-:-:S03]  /*45f0*/  LOP3.LUT R6, R6, R3, RZ, 0x3c, !PT ;  /* 0x0000000306067212 */ /* 0x000fc600078e3cff */
[----:B0-----:R-:W-:Y:S01]  /*4600*/  IMAD R9, R7, 0x8, R0 ;  /* 0x0000000807097824 */ /* 0x001fe200078e0200 */
[----:B------:R-:W-:Y:S01]  /*4610*/  SHF.L.U32 R4, R6, 0x1f, RZ ;  /* 0x0000001f06047819 */ /* 0x000fe200000006ff */
[----:B-1----:R-:W-:Y:S06]  /*4620*/  @!P0 BRA `(.L_x_71) ;  /* 0x0000001800b48947 */ /* 0x002fec0003800000 */
.L_x_125:
        /* <DEDUP_REMOVED lines=9> */
.L_x_126:
        /* <DEDUP_REMOVED lines=9> */
.L_x_127:
        /* <DEDUP_REMOVED lines=9> */
.L_x_128:
        /* <DEDUP_REMOVED lines=9> */
.L_x_129:
        /* <DEDUP_REMOVED lines=9> */
.L_x_130:
        /* <DEDUP_REMOVED lines=9> */
.L_x_131:
        /* <DEDUP_REMOVED lines=9> */
.L_x_132:
        /* <DEDUP_REMOVED lines=9> */
.L_x_133:
        /* <DEDUP_REMOVED lines=9> */
.L_x_134:
        /* <DEDUP_REMOVED lines=9> */
.L_x_135:
        /* <DEDUP_REMOVED lines=9> */
.L_x_136:
        /* <DEDUP_REMOVED lines=9> */
.L_x_137:
        /* <DEDUP_REMOVED lines=9> */
.L_x_138:
        /* <DEDUP_REMOVED lines=9> */
.L_x_139:
        /* <DEDUP_REMOVED lines=9> */
.L_x_140:
        /* <DEDUP_REMOVED lines=9> */
.L_x_141:
        /* <DEDUP_REMOVED lines=9> */
.L_x_142:
        /* <DEDUP_REMOVED lines=9> */
.L_x_143:
        /* <DEDUP_REMOVED lines=9> */
.L_x_144:
        /* <DEDUP_REMOVED lines=9> */
.L_x_145:
        /* <DEDUP_REMOVED lines=9> */
.L_x_146:
        /* <DEDUP_REMOVED lines=9> */
.L_x_147:
        /* <DEDUP_REMOVED lines=9> */
.L_x_148:
        /* <DEDUP_REMOVED lines=9> */
.L_x_149:
        /* <DEDUP_REMOVED lines=9> */
.L_x_150:
        /* <DEDUP_REMOVED lines=9> */
.L_x_151:
        /* <DEDUP_REMOVED lines=9> */
.L_x_152:
        /* <DEDUP_REMOVED lines=9> */
.L_x_153:
        /* <DEDUP_REMOVED lines=9> */
.L_x_154:
        /* <DEDUP_REMOVED lines=9> */
.L_x_155:
        /* <DEDUP_REMOVED lines=9> */
.L_x_156:
        /* <DEDUP_REMOVED lines=9> */
.L_x_157:
        /* <DEDUP_REMOVED lines=9> */
.L_x_158:
        /* <DEDUP_REMOVED lines=9> */
.L_x_159:
        /* <DEDUP_REMOVED lines=9> */
.L_x_160:
        /* <DEDUP_REMOVED lines=9> */
.L_x_161:
        /* <DEDUP_REMOVED lines=9> */
.L_x_162:
        /* <DEDUP_REMOVED lines=9> */
.L_x_163:
        /* <DEDUP_REMOVED lines=9> */
.L_x_164:
[----:B------:R-:W1:Y:S01]  /*5c20*/  SYNCS.PHASECHK.TRANS64.TRYWAIT P0, [R8+URZ], R5 ;  /* 0x00000005080075a7 */ /* 0x000e62000800017f */
[----:B------:R-:W-:-:S05]  /*5c30*/  VIADD R2, R7, 0x1 ;  /* 0x0000000107027836 */ /* 0x000fca0000000000 */
[----:B------:R-:W-:-:S04]  /*5c40*/  ISETP.NE.AND P1, PT, R2, 0x2d, PT ;  /* 0x0000002d0200780c */ /* 0x000fc80003f25270 */
[----:B------:R-:W-:Y:S02]  /*5c50*/  SEL R3, RZ, 0x1, P1 ;  /* 0x00000001ff037807 */ /* 0x000fe40000800000 */
[----:B------:R-:W-:Y:S02]  /*5c60*/  SEL R7, R2, RZ, P1 ;  /* 0x000000ff02077207 */ /* 0x000fe40000800000 */
[----:B0-----:R-:W-:-:S03]  /*5c70*/  LOP3.LUT R9, R6, R3, RZ, 0x3c, !PT ;  /* 0x0000000306097212 */ /* 0x001fc600078e3cff */
[----:B------:R-:W-:Y:S01]  /*5c80*/  IMAD R11, R7, 0x8, R0 ;  /* 0x00000008070b7824 */ /* 0x000fe200078e0200 */
[----:B------:R-:W-:Y:S01]  /*5c90*/  SHF.L.U32 R6, R9, 0x1f, RZ ;  /* 0x0000001f09067819 */ /* 0x000fe200000006ff */
[----:B-1----:R-:W-:Y:S06]  /*5ca0*/  @!P0 BRA `(.L_x_111) ;  /* 0x0000001000348947 */ /* 0x002fec0003800000 */
.L_x_165:
[----:B------:R-:W1:Y:S01]  /*5cb0*/  SYNCS.PHASECHK.TRANS64.TRYWAIT P0, [R11+URZ], R6 ;  /* 0x000000060b0075a7 */ /* 0x000e62000800017f */
[----:B------:R-:W-:-:S05]  /*5cc0*/  VIADD R2, R7, 0x1 ;  /* 0x0000000107027836 */ /* 0x000fca0000000000 */
[----:B------:R-:W-:-:S04]  /*5cd0*/  ISETP.NE.AND P1, PT, R2, 0x2d, PT ;  /* 0x0000002d0200780c */ /* 0x000fc80003f25270 */
[----:B------:R-:W-:Y:S02]  /*5ce0*/  SEL R4, RZ, 0x1, P1 ;  /* 0x00000001ff047807 */ /* 0x000fe40000800000 */
[----:B------:R-:W-:Y:S02]  /*5cf0*/  SEL R3, R2, RZ, P1 ;  /* 0x000000ff02037207 */ /* 0x000fe40000800000 */
[----:B------:R-:W-:Y:S01]  /*5d00*/  LOP3.LUT R4, R9, R4, RZ, 0x3c, !PT ;  /* 0x0000000409047212 */ /* 0x000fe200078e3cff */
[----:B-1----:R-:W-:Y:S06]  /*5d10*/  @!P0 BRA `(.L_x_112) ;  /* 0x00000010002c8947 */ /* 0x002fec0003800000 */
.L_x_166:
[----:B------:R-:W-:Y:S01]  /*5d20*/  IMAD R3, R3, 0x8, R0 ;  /* 0x0000000803037824 */ /* 0x000fe200078e0200 */
[----:B------:R-:W-:-:S07]  /*5d30*/  SHF.L.U32 R0, R4, 0x1f, RZ ;  /* 0x0000001f04007819 */ /* 0x000fce00000006ff */
.L_x_113:
[----:B--2---:R2:W3:Y:S02]  /*5d40*/  SYNCS.PHASECHK.TRANS64.TRYWAIT P0, [R3+URZ], R0 ;  /* 0x00000000030075a7 */ /* 0x0044e4000800017f */
[----:B---3--:R-:W-:Y:S05]  /*5d50*/  @!P0 NANOSLEEP.SYNCS 0x989680 ;  /* 0x009896800000895d */ /* 0x008fea0003900000 */
[----:B------:R-:W3:Y:S02]  /*5d60*/  @!P0 SYNCS.PHASECHK.TRANS64 P0, [R3+URZ], R0 ;  /* 0x00000000030085a7 */ /* 0x000ee4000800007f */
[----:B---3--:R-:W-:Y:S05]  /*5d70*/  @!P0 BRA `(.L_x_113) ;  /* 0xfffffffc00f08947 */ /* 0x008fea000383ffff */
.L_x_67:
[----:B------:R-:W-:Y:S05]  /*5d80*/  BSYNC B0 ;  /* 0x0000000000007941 */ /* 0x000fea0003800000 */
.L_x_66:
[----:B------:R-:W-:Y:S05]  /*5d90*/  EXIT ;  /* 0x000000000000794d */ /* 0x000fea0003800000 */
.L_x_16:
[----:B0-----:R-:W-:-:S04]  /*5da0*/  IMAD.U32 R3, RZ, RZ, UR43 ;  /* 0x0000002bff037e24 */ /* 0x001fc8000f8e00ff */
[----:B------:R0:W1:Y:S03]  /*5db0*/  SYNCS.PHASECHK.TRANS64.TRYWAIT P0, [R3+URZ+-0x8], R0 ;  /* 0xfffff800030075a7 */ /* 0x000066000800017f */
[----:B-1----:R-:W-:Y:S05]  /*5dc0*/  @!P0 NANOSLEEP.SYNCS 0x989680 ;  /* 0x009896800000895d */ /* 0x002fea0003900000 */
[----:B------:R-:W1:Y:S02]  /*5dd0*/  @!P0 SYNCS.PHASECHK.TRANS64 P0, [R3+URZ+-0x8], R0 ;  /* 0xfffff800030085a7 */ /* 0x000e64000800007f */
[----:B-1----:R-:W-:Y:S05]  /*5de0*/  @!P0 BRA `(.L_x_16) ;  /* 0xfffffffc00ec8947 */ /* 0x002fea000383ffff */
[----:B------:R-:W-:Y:S05]  /*5df0*/  BRA `(.L_x_114) ;  /* 0xffffffbc00507947 */ /* 0x000fea000383ffff */
.L_x_21:
[----:B-1----:R1:W2:Y:S02]  /*5e00*/  SYNCS.PHASECHK.TRANS64.TRYWAIT P1, [R3+URZ], R0 ;  /* 0x00000000030075a7 */ /* 0x0022a4000802017f */
[----:B--2---:R-:W-:Y:S05]  /*5e10*/  @!P1 NANOSLEEP.SYNCS 0x989680 ;  /* 0x009896800000995d */ /* 0x004fea0003900000 */
[----:B------:R-:W2:Y:S02]  /*5e20*/  @!P1 SYNCS.PHASECHK.TRANS64 P1, [R3+URZ], R0 ;  /* 0x00000000030095a7 */ /* 0x000ea4000802007f */
[----:B--2---:R-:W-:Y:S05]  /*5e30*/  @!P1 BRA `(.L_x_21) ;  /* 0xfffffffc00f09947 */ /* 0x004fea000383ffff */
[----:B------:R-:W-:Y:S05]  /*5e40*/  BRA `(.L_x_20) ;  /* 0xffffffbc00bc7947 */ /* 0x000fea000383ffff */
.L_x_26:
[----:B-1----:R-:W-:-:S04]  /*5e50*/  IMAD.U32 R4, RZ, RZ, UR4 ;  /* 0x00000004ff047e24 */ /* 0x002fc8000f8e00ff */
[----:B------:R1:W2:Y:S03]  /*5e60*/  SYNCS.PHASECHK.TRANS64.TRYWAIT P1, [R4+URZ], R3 ;  /* 0x00000003040075a7 */ /* 0x0002a6000802017f */
[----:B--2---:R-:W-:Y:S05]  /*5e70*/  @!P1 NANOSLEEP.SYNCS 0x989680 ;  /* 0x009896800000995d */ /* 0x004fea0003900000 */
[----:B------:R-:W2:Y:S02]  /*5e80*/  @!P1 SYNCS.PHASECHK.TRANS64 P1, [R4+URZ], R3 ;  /* 0x00000003040095a7 */ /* 0x000ea4000802007f */
[----:B--2---:R-:W-:Y:S05]  /*5e90*/  @!P1 BRA `(.L_x_26) ;  /* 0xfffffffc00ec9947 */ /* 0x004fea000383ffff */
[----:B------:R-:W-:Y:S05]  /*5ea0*/  BRA `(.L_x_25) ;  /* 0xffffffc000347947 */ /* 0x000fea000383ffff */
.L_x_32:
[----:B0-----:R-:W-:-:S04]  /*5eb0*/  IMAD.U32 R3, RZ, RZ, UR43 ;  /* 0x0000002bff037e24 */ /* 0x001fc8000f8e00ff */
[----:B------:R0:W1:Y:S03]  /*5ec0*/  SYNCS.PHASECHK.TRANS64.TRYWAIT P0, [R3+URZ+0x8], R0 ;  /* 0x00000800030075a7 */ /* 0x000066000800017f */
[----:B-1----:R-:W-:Y:S05]  /*5ed0*/  @!P0 NANOSLEEP.SYNCS 0x989680 ;  /* 0x009896800000895d */ /* 0x002fea0003900000 */
[----:B------:R-:W1:Y:S02]  /*5ee0*/  @!P0 SYNCS.PHASECHK.TRANS64 P0, [R3+URZ+0x8], R0 ;  /* 0x00000800030085a7 */ /* 0x000e64000800007f */
[----:B-1----:R-:W-:Y:S05]  /*5ef0*/  @!P0 BRA `(.L_x_32) ;  /* 0xfffffffc00ec8947 */ /* 0x002fea000383ffff */
[----:B------:R-:W-:Y:S05]  /*5f00*/  BRA `(.L_x_115) ;  /* 0xffffffc400307947 */ /* 0x000fea000383ffff */
.L_x_53:
[----:B------:R-:W-:Y:S01]  /*5f10*/  BSSY B1, `(.L_x_116) ;  /* 0x0000006000017945 */ /* 0x000fe20003800000 */
[----:B------:R-:W-:-:S07]  /*5f20*/  IMAD.MOV.U32 R15, RZ, RZ, -0x1 ;  /* 0xffffffffff0f7424 */ /* 0x000fce00078e00ff */
[----:B------:R-:W-:Y:S05]  /*5f30*/  WARPSYNC.COLLECTIVE R15, `(.L_x_117) ;  /* 0x000000000f0c7348 */ /* 0x000fea0003c00000 */
[----:B------:R-:W-:Y:S02]  /*5f40*/  ELECT P6, UR62, PT ;  /* 0x00000000003e782f */ /* 0x000fe400038c0000 */
[----:B------:R-:W-:Y:S01]  /*5f50*/  MOV R14, UR62 ;  /* 0x0000003e000e7c02 */ /* 0x000fe20008000f00 */
[----:B------:R-:W-:Y:S10]  /*5f60*/  ENDCOLLECTIVE ;  /* 0x000000000000791b */ /* 0x000ff40003800000 */
.L_x_117:
[----:B------:R-:W-:Y:S05]  /*5f70*/  BSYNC B1 ;  /* 0x0000000000017941 */ /* 0x000fea0003800000 */
.L_x_116:
[----:B------:R-:W-:Y:S05]  /*5f80*/  BRA `(.L_x_118) ;  /* 0xffffffd8003c7947 */ /* 0x000fea000383ffff */
.L_x_56:
[----:B-1----:R1:W2:Y:S02]  /*5f90*/  SYNCS.PHASECHK.TRANS64.TRYWAIT P1, [R11+URZ+0x168], R4 ;  /* 0x000168040b0075a7 */ /* 0x0022a4000802017f */
[----:B--2---:R-:W-:Y:S05]  /*5fa0*/  @!P1 NANOSLEEP.SYNCS 0x989680 ;  /* 0x009896800000995d */ /* 0x004fea0003900000 */
[----:B------:R-:W2:Y:S02]  /*5fb0*/  @!P1 SYNCS.PHASECHK.TRANS64 P1, [R11+URZ+0x168], R4 ;  /* 0x000168040b0095a7 */ /* 0x000ea4000802007f */
[----:B--2---:R-:W-:Y:S05]  /*5fc0*/  @!P1 BRA `(.L_x_56) ;  /* 0xfffffffc00f09947 */ /* 0x004fea000383ffff */
[----:B------:R-:W-:Y:S05]  /*5fd0*/  BRA `(.L_x_119) ;  /* 0xffffffd800707947 */ /* 0x000fea000383ffff */
.L_x_65:
[----:B------:R-:W-:Y:S01]  /*5fe0*/  BSSY B0, `(.L_x_120) ;  /* 0x0000006000007945 */ /* 0x000fe20003800000 */
[----:B------:R-:W-:-:S07]  /*5ff0*/  IMAD.MOV.U32 R15, RZ, RZ, -0x1 ;  /* 0xffffffffff0f7424 */ /* 0x000fce00078e00ff */
[----:B------:R-:W-:Y:S05]  /*6000*/  WARPSYNC.COLLECTIVE R15, `(.L_x_121) ;  /* 0x000000000f0c7348 */ /* 0x000fea0003c00000 */
[----:B------:R-:W-:Y:S02]  /*6010*/  ELECT P6, UR62, PT ;  /* 0x00000000003e782f */ /* 0x000fe400038c0000 */
[----:B------:R-:W-:Y:S01]  /*6020*/  MOV R14, UR62 ;  /* 0x0000003e000e7c02 */ /* 0x000fe20008000f00 */
[----:B------:R-:W-:Y:S10]  /*6030*/  ENDCOLLECTIVE ;  /* 0x000000000000791b */ /* 0x000ff40003800000 */
.L_x_121:
[----:B------:R-:W-:Y:S05]  /*6040*/  BSYNC B0 ;  /* 0x0000000000007941 */ /* 0x000fea0003800000 */
.L_x_120:
[----:B------:R-:W-:Y:S05]  /*6050*/  BRA `(.L_x_122) ;  /* 0xffffffe000d87947 */ /* 0x000fea000383ffff */
.L_x_69:
[----:B0-----:R0:W1:Y:S02]  /*6060*/  SYNCS.PHASECHK.TRANS64.TRYWAIT P0, [R5+URZ], R2 ;  /* 0x00000002050075a7 */ /* 0x001064000800017f */
[----:B-1----:R-:W-:Y:S05]  /*6070*/  @!P0 NANOSLEEP.SYNCS 0x989680 ;  /* 0x009896800000895d */ /* 0x002fea0003900000 */
[----:B------:R-:W1:Y:S02]  /*6080*/  @!P0 SYNCS.PHASECHK.TRANS64 P0, [R5+URZ], R2 ;  /* 0x00000002050085a7 */ /* 0x000e64000800007f */
[----:B-1----:R-:W-:Y:S05]  /*6090*/  @!P0 BRA `(.L_x_69) ;  /* 0xfffffffc00f08947 */ /* 0x002fea000383ffff */
[----:B------:R-:W-:Y:S05]  /*60a0*/  BRA `(.L_x_123) ;  /* 0xffffffe400187947 */ /* 0x000fea000383ffff */
.L_x_70:
[----:B0-----:R0:W1:Y:S02]  /*60b0*/  SYNCS.PHASECHK.TRANS64.TRYWAIT P0, [R9+URZ], R4 ;  /* 0x00000004090075a7 */ /* 0x001064000800017f */
[----:B-1----:R-:W-:Y:S05]  /*60c0*/  @!P0 NANOSLEEP.SYNCS 0x989680 ;  /* 0x009896800000895d */ /* 0x002fea0003900000 */
[----:B------:R-:W1:Y:S02]  /*60d0*/  @!P0 SYNCS.PHASECHK.TRANS64 P0, [R9+URZ], R4 ;  /* 0x00000004090085a7 */ /* 0x000e64000800007f */
[----:B-1----:R-:W-:Y:S05]  /*60e0*/  @!P0 BRA `(.L_x_70) ;  /* 0xfffffffc00f08947 */ /* 0x002fea000383ffff */
[----:B------:R-:W-:Y:S05]  /*60f0*/  BRA `(.L_x_124) ;  /* 0xffffffe400287947 */ /* 0x000fea000383ffff */
.L_x_71:
[----:B0-----:R0:W1:Y:S02]  /*6100*/  SYNCS.PHASECHK.TRANS64.TRYWAIT P0, [R8+URZ], R5 ;  /* 0x00000005080075a7 */ /* 0x001064000800017f */
[----:B-1----:R-:W-:Y:S05]  /*6110*/  @!P0 NANOSLEEP.SYNCS 0x989680 ;  /* 0x009896800000895d */ /* 0x002fea0003900000 */
[----:B------:R-:W1:Y:S02]  /*6120*/  @!P0 SYNCS.PHASECHK.TRANS64 P0, [R8+URZ], R5 ;  /* 0x00000005080085a7 */ /* 0x000e64000800007f */
[----:B-1----:R-:W-:Y:S05]  /*6130*/  @!P0 BRA `(.L_x_71) ;  /* 0xfffffffc00f08947 */ /* 0x002fea000383ffff */
[----:B------:R-:W-:Y:S05]  /*6140*/  BRA `(.L_x_125) ;  /* 0xffffffe400387947 */ /* 0x000fea000383ffff */
.L_x_72:
[----:B0-----:R0:W1:Y:S02]  /*6150*/  SYNCS.PHASECHK.TRANS64.TRYWAIT P0, [R9+URZ], R4 ;  /* 0x00000004090075a7 */ /* 0x001064000800017f */
[----:B-1----:R-:W-:Y:S05]  /*6160*/  @!P0 NANOSLEEP.SYNCS 0x989680 ;  /* 0x009896800000895d */ /* 0x002fea0003900000 */
[----:B------:R-:W1:Y:S02]  /*6170*/  @!P0 SYNCS.PHASECHK.TRANS64 P0, [R9+URZ], R4 ;  /* 0x00000004090085a7 */ /* 0x000e64000800007f */
[----:B-1----:R-:W-:Y:S05]  /*6180*/  @!P0 BRA `(.L_x_72) ;  /* 0xfffffffc00f08947 */ /* 0x002fea000383ffff */
[----:B------:R-:W-:Y:S05]  /*6190*/  BRA `(.L_x_126) ;  /* 0xffffffe400487947 */ /* 0x000fea000383ffff */
.L_x_73:
[----:B0-----:R0:W1:Y:S02]  /*61a0*/  SYNCS.PHASECHK.TRANS64.TRYWAIT P0, [R8+URZ], R5 ;  /* 0x00000005080075a7 */ /* 0x001064000800017f */
[----:B-1----:R-:W-:Y:S05]  /*61b0*/  @!P0 NANOSLEEP.SYNCS 0x989680 ;  /* 0x009896800000895d */ /* 0x002fea0003900000 */
[----:B------:R-:W1:Y:S02]  /*61c0*/  @!P0 SYNCS.PHASECHK.TRANS64 P0, [R8+URZ], R5 ;  /* 0x00000005080085a7 */ /* 0x000e64000800007f */
[----:B-1----:R-:W-:Y:S05]  /*61d0*/  @!P0 BRA `(.L_x_73) ;  /* 0xfffffffc00f08947 */ /* 0x002fea000383ffff */
[----:B------:R-:W-:Y:S05]  /*61e0*/  BRA `(.L_x_127) ;  /* 0xffffffe400587947 */ /* 0x000fea000383ffff */
.L_x_74:
[----:B0-----:R0:W1:Y:S02]  /*61f0*/  SYNCS.PHASECHK.TRANS64.TRYWAIT P0, [R9+URZ], R4 ;  /* 0x00000004090075a7 */ /* 0x001064000800017f */
[----:B-1----:R-:W-:Y:S05]  /*6200*/  @!P0 NANOSLEEP.SYNCS 0x989680 ;  /* 0x009896800000895d */ /* 0x002fea0003900000 */
[----:B------:R-:W1:Y:S02]  /*6210*/  @!P0 SYNCS.PHASECHK.TRANS64 P0, [R9+URZ], R4 ;  /* 0x00000004090085a7 */ /* 0x000e64000800007f */
[----:B-1----:R-:W-:Y:S05]  /*6220*/  @!P0 BRA `(.L_x_74) ;  /* 0xfffffffc00f08947 */ /* 0x002fea000383ffff */
[----:B------:R-:W-:Y:S05]  /*6230*/  BRA `(.L_x_128) ;  /* 0xffffffe400687947 */ /* 0x000fea000383ffff */
.L_x_75:
[----:B0-----:R0:W1:Y:S02]  /*6240*/  SYNCS.PHASECHK.TRANS64.TRYWAIT P0, [R8+URZ], R5 ;  /* 0x00000005080075a7 */ /* 0x001064000800017f */
[----:B-1----:R-:W-:Y:S05]  /*6250*/  @!P0 NANOSLEEP.SYNCS 0x989680 ;  /* 0x009896800000895d */ /* 0x002fea0003900000 */
[----:B------:R-:W1:Y:S02]  /*6260*/  @!P0 SYNCS.PHASECHK.TRANS64 P0, [R8+URZ], R5 ;  /* 0x00000005080085a7 */ /* 0x000e64000800007f */
[----:B-1----:R-:W-:Y:S05]  /*6270*/  @!P0 BRA `(.L_x_75) ;  /* 0xfffffffc00f08947 */ /* 0x002fea000383ffff */
[----:B------:R-:W-:Y:S05]  /*6280*/  BRA `(.L_x_129) ;  /* 0xffffffe400787947 */ /* 0x000fea000383ffff */
.L_x_76:
[----:B0-----:R0:W1:Y:S02]  /*6290*/  SYNCS.PHASECHK.TRANS64.TRYWAIT P0, [R9+URZ], R4 ;  /* 0x00000004090075a7 */ /* 0x001064000800017f */
[----:B-1----:R-:W-:Y:S05]  /*62a0*/  @!P0 NANOSLEEP.SYNCS 0x989680 ;  /* 0x009896800000895d */ /* 0x002fea0003900000 */
[----:B------:R-:W1:Y:S02]  /*62b0*/  @!P0 SYNCS.PHASECHK.TRANS64 P0, [R9+URZ], R4 ;  /* 0x00000004090085a7 */ /* 0x000e64000800007f */
[----:B-1----:R-:W-:Y:S05]  /*62c0*/  @!P0 BRA `(.L_x_76) ;  /* 0xfffffffc00f08947 */ /* 0x002fea000383ffff */
[----:B------:R-:W-:Y:S05]  /*62d0*/  BRA `(.L_x_130) ;  /* 0xffffffe400887947 */ /* 0x000fea000383ffff */
.L_x_77:
[----:B0-----:R0:W1:Y:S02]  /*62e0*/  SYNCS.PHASECHK.TRANS64.TRYWAIT P0, [R8+URZ], R5 ;  /* 0x00000005080075a7 */ /* 0x001064000800017f */
[----:B-1----:R-:W-:Y:S05]  /*62f0*/  @!P0 NANOSLEEP.SYNCS 0x989680 ;  /* 0x009896800000895d */ /* 0x002fea0003900000 */
[----:B------:R-:W1:Y:S02]  /*6300*/  @!P0 SYNCS.PHASECHK.TRANS64 P0, [R8+URZ], R5 ;  /* 0x00000005080085a7 */ /* 0x000e64000800007f */
[----:B-1----:R-:W-:Y:S05]  /*6310*/  @!P0 BRA `(.L_x_77) ;  /* 0xfffffffc00f08947 */ /* 0x002fea000383ffff */
[----:B------:R-:W-:Y:S05]  /*6320*/  BRA `(.L_x_131) ;  /* 0xffffffe400987947 */ /* 0x000fea000383ffff */
.L_x_78:
[----:B0-----:R0:W1:Y:S02]  /*6330*/  SYNCS.PHASECHK.TRANS64.TRYWAIT P0, [R9+URZ], R4 ;  /* 0x00000004090075a7 */ /* 0x001064000800017f */
[----:B-1----:R-:W-:Y:S05]  /*6340*/  @!P0 NANOSLEEP.SYNCS 0x989680 ;  /* 0x009896800000895d */ /* 0x002fea0003900000 */
[----:B------:R-:W1:Y:S02]  /*6350*/  @!P0 SYNCS.PHASECHK.TRANS64 P0, [R9+URZ], R4 ;  /* 0x00000004090085a7 */ /* 0x000e64000800007f */
[----:B-1----:R-:W-:Y:S05]  /*6360*/  @!P0 BRA `(.L_x_78) ;  /* 0xfffffffc00f08947 */ /* 0x002fea000383ffff */
[----:B------:R-:W-:Y:S05]  /*6370*/  BRA `(.L_x_132) ;  /* 0xffffffe400a87947 */ /* 0x000fea000383ffff */
.L_x_79:
[----:B0-----:R0:W1:Y:S02]  /*6380*/  SYNCS.PHASECHK.TRANS64.TRYWAIT P0, [R8+URZ], R5 ;  /* 0x00000005080075a7 */ /* 0x001064000800017f */
[----:B-1----:R-:W-:Y:S05]  /*6390*/  @!P0 NANOSLEEP.SYNCS 0x989680 ;  /* 0x009896800000895d */ /* 0x002fea0003900000 */
[----:B------:R-:W1:Y:S02]  /*63a0*/  @!P0 SYNCS.PHASECHK.TRANS64 P0, [R8+URZ], R5 ;  /* 0x00000005080085a7 */ /* 0x000e64000800007f */
[----:B-1----:R-:W-:Y:S05]  /*63b0*/  @!P0 BRA `(.L_x_79) ;  /* 0xfffffffc00f08947 */ /* 0x002fea000383ffff */
[----:B------:R-:W-:Y:S05]  /*63c0*/  BRA `(.L_x_133) ;  /* 0xffffffe400b87947 */ /* 0x000fea000383ffff */
.L_x_80:
[----:B0-----:R0:W1:Y:S02]  /*63d0*/  SYNCS.PHASECHK.TRANS64.TRYWAIT P0, [R9+URZ], R4 ;  /* 0x00000004090075a7 */ /* 0x001064000800017f */
[----:B-1----:R-:W-:Y:S05]  /*63e0*/  @!P0 NANOSLEEP.SYNCS 0x989680 ;  /* 0x009896800000895d */ /* 0x002fea0003900000 */
[----:B------:R-:W1:Y:S02]  /*63f0*/  @!P0 SYNCS.PHASECHK.TRANS64 P0, [R9+URZ], R4 ;  /* 0x00000004090085a7 */ /* 0x000e64000800007f */
[----:B-1----:R-:W-:Y:S05]  /*6400*/  @!P0 BRA `(.L_x_80) ;  /* 0xfffffffc00f08947 */ /* 0x002fea000383ffff */
[----:B------:R-:W-:Y:S05]  /*6410*/  BRA `(.L_x_134) ;  /* 0xffffffe400c87947 */ /* 0x000fea000383ffff */
.L_x_81:
[----:B0-----:R0:W1:Y:S02]  /*6420*/  SYNCS.PHASECHK.TRANS64.TRYWAIT P0, [R8+URZ], R5 ;  /* 0x00000005080075a7 */ /* 0x001064000800017f */
[----:B-1----:R-:W-:Y:S05]  /*6430*/  @!P0 NANOSLEEP.SYNCS 0x989680 ;  /* 0x009896800000895d */ /* 0x002fea0003900000 */
[----:B------:R-:W1:Y:S02]  /*6440*/  @!P0 SYNCS.PHASECHK.TRANS64 P0, [R8+URZ], R5 ;  /* 0x00000005080085a7 */ /* 0x000e64000800007f */
[----:B-1----:R-:W-:Y:S05]  /*6450*/  @!P0 BRA `(.L_x_81) ;  /* 0xfffffffc00f08947 */ /* 0x002fea000383ffff */
[----:B------:R-:W-:Y:S05]  /*6460*/  BRA `(.L_x_135) ;  /* 0xffffffe400d87947 */ /* 0x000fea000383ffff */
.L_x_82:
[----:B0-----:R0:W1:Y:S02]  /*6470*/  SYNCS.PHASECHK.TRANS64.TRYWAIT P0, [R9+URZ], R4 ;  /* 0x00000004090075a7 */ /* 0x001064000800017f */
[----:B-1----:R-:W-:Y:S05]  /*6480*/  @!P0 NANOSLEEP.SYNCS 0x989680 ;  /* 0x009896800000895d */ /* 0x002fea0003900000 */
[----:B------:R-:W1:Y:S02]  /*6490*/  @!P0 SYNCS.PHASECHK.TRANS64 P0, [R9+URZ], R4 ;  /* 0x00000004090085a7 */ /* 0x000e64000800007f */
[----:B-1----:R-:W-:Y:S05]  /*64a0*/  @!P0 BRA `(.L_x_82) ;  /* 0xfffffffc00f08947 */ /* 0x002fea000383ffff */
[----:B------:R-:W-:Y:S05]  /*64b0*/  BRA `(.L_x_136) ;  /* 0xffffffe400e87947 */ /* 0x000fea000383ffff */
.L_x_83:
[----:B0-----:R0:W1:Y:S02]  /*64c0*/  SYNCS.PHASECHK.TRANS64.TRYWAIT P0, [R8+URZ], R5 ;  /* 0x00000005080075a7 */ /* 0x001064000800017f */
[----:B-1----:R-:W-:Y:S05]  /*64d0*/  @!P0 NANOSLEEP.SYNCS 0x989680 ;  /* 0x009896800000895d */ /* 0x002fea0003900000 */
[----:B------:R-:W1:Y:S02]  /*64e0*/  @!P0 SYNCS.PHASECHK.TRANS64 P0, [R8+URZ], R5 ;  /* 0x00000005080085a7 */ /* 0x000e64000800007f */
[----:B-1----:R-:W-:Y:S05]  /*64f0*/  @!P0 BRA `(.L_x_83) ;  /* 0xfffffffc00f08947 */ /* 0x002fea000383ffff */
[----:B------:R-:W-:Y:S05]  /*6500*/  BRA `(.L_x_137) ;  /* 0xffffffe400f87947 */ /* 0x000fea000383ffff */
.L_x_84:
[----:B0-----:R0:W1:Y:S02]  /*6510*/  SYNCS.PHASECHK.TRANS64.TRYWAIT P0, [R9+URZ], R4 ;  /* 0x00000004090075a7 */ /* 0x001064000800017f */
[----:B-1----:R-:W-:Y:S05]  /*6520*/  @!P0 NANOSLEEP.SYNCS 0x989680 ;  /* 0x009896800000895d */ /* 0x002fea0003900000 */
[----:B------:R-:W1:Y:S02]  /*6530*/  @!P0 SYNCS.PHASECHK.TRANS64 P0, [R9+URZ], R4 ;  /* 0x00000004090085a7 */ /* 0x000e64000800007f */
[----:B-1----:R-:W-:Y:S05]  /*6540*/  @!P0 BRA `(.L_x_84) ;  /* 0xfffffffc00f08947 */ /* 0x002fea000383ffff */
[----:B------:R-:W-:Y:S05]  /*6550*/  BRA `(.L_x_138) ;  /* 0xffffffe800087947 */ /* 0x000fea000383ffff */
.L_x_85:
[----:B0-----:R0:W1:Y:S02]  /*6560*/  SYNCS.PHASECHK.TRANS64.TRYWAIT P0, [R8+URZ], R5 ;  /* 0x00000005080075a7 */ /* 0x001064000800017f */
[----:B-1----:R-:W-:Y:S05]  /*6570*/  @!P0 NANOSLEEP.SYNCS 0x989680 ;  /* 0x009896800000895d */ /* 0x002fea0003900000 */
[----:B------:R-:W1:Y:S02]  /*6580*/  @!P0 SYNCS.PHASECHK.TRANS64 P0, [R8+URZ], R5 ;  /* 0x00000005080085a7 */ /* 0x000e64000800007f */
[----:B-1----:R-:W-:Y:S05]  /*6590*/  @!P0 BRA `(.L_x_85) ;  /* 0xfffffffc00f08947 */ /* 0x002fea000383ffff */
[----:B------:R-:W-:Y:S05]  /*65a0*/  BRA `(.L_x_139) ;  /* 0xffffffe800187947 */ /* 0x000fea000383ffff */
.L_x_86:
[----:B0-----:R0:W1:Y:S02]  /*65b0*/  SYNCS.PHASECHK.TRANS64.TRYWAIT P0, [R9+URZ], R4 ;  /* 0x00000004090075a7 */ /* 0x001064000800017f */
[----:B-1----:R-:W-:Y:S05]  /*65c0*/  @!P0 NANOSLEEP.SYNCS 0x989680 ;  /* 0x009896800000895d */ /* 0x002fea0003900000 */
[----:B------:R-:W1:Y:S02]  /*65d0*/  @!P0 SYNCS.PHASECHK.TRANS64 P0, [R9+URZ], R4 ;  /* 0x00000004090085a7 */ /* 0x000e64000800007f */
[----:B-1----:R-:W-:Y:S05]  /*65e0*/  @!P0 BRA `(.L_x_86) ;  /* 0xfffffffc00f08947 */ /* 0x002fea000383ffff */
[----:B------:R-:W-:Y:S05]  /*65f0*/  BRA `(.L_x_140) ;  /* 0xffffffe800287947 */ /* 0x000fea000383ffff */
.L_x_87:
[----:B0-----:R0:W1:Y:S02]  /*6600*/  SYNCS.PHASECHK.TRANS64.TRYWAIT P0, [R8+URZ], R5 ;  /* 0x00000005080075a7 */ /* 0x001064000800017f */
[----:B-1----:R-:W-:Y:S05]  /*6610*/  @!P0 NANOSLEEP.SYNCS 0x989680 ;  /* 0x009896800000895d */ /* 0x002fea0003900000 */
[----:B------:R-:W1:Y:S02]  /*6620*/  @!P0 SYNCS.PHASECHK.TRANS64 P0, [R8+URZ], R5 ;  /* 0x00000005080085a7 */ /* 0x000e64000800007f */
[----:B-1----:R-:W-:Y:S05]  /*6630*/  @!P0 BRA `(.L_x_87) ;  /* 0xfffffffc00f08947 */ /* 0x002fea000383ffff */
[----:B------:R-:W-:Y:S05]  /*6640*/  BRA `(.L_x_141) ;  /* 0xffffffe800387947 */ /* 0x000fea000383ffff */
.L_x_88:
[----:B0-----:R0:W1:Y:S02]  /*6650*/  SYNCS.PHASECHK.TRANS64.TRYWAIT P0, [R9+URZ], R4 ;  /* 0x00000004090075a7 */ /* 0x001064000800017f */
[----:B-1----:R-:W-:Y:S05]  /*6660*/  @!P0 NANOSLEEP.SYNCS 0x989680 ;  /* 0x009896800000895d */ /* 0x002fea0003900000 */
[----:B------:R-:W1:Y:S02]  /*6670*/  @!P0 SYNCS.PHASECHK.TRANS64 P0, [R9+URZ], R4 ;  /* 0x00000004090085a7 */ /* 0x000e64000800007f */
[----:B-1----:R-:W-:Y:S05]  /*6680*/  @!P0 BRA `(.L_x_88) ;  /* 0xfffffffc00f08947 */ /* 0x002fea000383ffff */
[----:B------:R-:W-:Y:S05]  /*6690*/  BRA `(.L_x_142) ;  /* 0xffffffe800487947 */ /* 0x000fea000383ffff */
.L_x_89:
[----:B0-----:R0:W1:Y:S02]  /*66a0*/  SYNCS.PHASECHK.TRANS64.TRYWAIT P0, [R8+URZ], R5 ;  /* 0x00000005080075a7 */ /* 0x001064000800017f */
[----:B-1----:R-:W-:Y:S05]  /*66b0*/  @!P0 NANOSLEEP.SYNCS 0x989680 ;  /* 0x009896800000895d */ /* 0x002fea0003900000 */
[----:B------:R-:W1:Y:S02]  /*66c0*/  @!P0 SYNCS.PHASECHK.TRANS64 P0, [R8+URZ], R5 ;  /* 0x00000005080085a7 */ /* 0x000e64000800007f */
[----:B-1----:R-:W-:Y:S05]  /*66d0*/  @!P0 BRA `(.L_x_89) ;  /* 0xfffffffc00f08947 */ /* 0x002fea000383ffff */
[----:B------:R-:W-:Y:S05]  /*66e0*/  BRA `(.L_x_143) ;  /* 0xffffffe800587947 */ /* 0x000fea000383ffff */
.L_x_90:
[----:B0-----:R0:W1:Y:S02]  /*66f0*/  SYNCS.PHASECHK.TRANS64.TRYWAIT P0, [R9+URZ], R4 ;  /* 0x00000004090075a7 */ /* 0x001064000800017f */
[----:B-1----:R-:W-:Y:S05]  /*6700*/  @!P0 NANOSLEEP.SYNCS 0x989680 ;  /* 0x009896800000895d */ /* 0x002fea0003900000 */
[----:B------:R-:W1:Y:S02]  /*6710*/  @!P0 SYNCS.PHASECHK.TRANS64 P0, [R9+URZ], R4 ;  /* 0x00000004090085a7 */ /* 0x000e64000800007f */
[----:B-1----:R-:W-:Y:S05]  /*6720*/  @!P0 BRA `(.L_x_90) ;  /* 0xfffffffc00f08947 */ /* 0x002fea000383ffff */
[----:B------:R-:W-:Y:S05]  /*6730*/  BRA `(.L_x_144) ;  /* 0xffffffe800687947 */ /* 0x000fea000383ffff */
.L_x_91:
[----:B0-----:R0:W1:Y:S02]  /*6740*/  SYNCS.PHASECHK.TRANS64.TRYWAIT P0, [R8+URZ], R5 ;  /* 0x00000005080075a7 */ /* 0x001064000800017f */
[----:B-1----:R-:W-:Y:S05]  /*6750*/  @!P0 NANOSLEEP.SYNCS 0x989680 ;  /* 0x009896800000895d */ /* 0x002fea0003900000 */
[----:B------:R-:W1:Y:S02]  /*6760*/  @!P0 SYNCS.PHASECHK.TRANS64 P0, [R8+URZ], R5 ;  /* 0x00000005080085a7 */ /* 0x000e64000800007f */
[----:B-1----:R-:W-:Y:S05]  /*6770*/  @!P0 BRA `(.L_x_91) ;  /* 0xfffffffc00f08947 */ /* 0x002fea000383ffff */
[----:B------:R-:W-:Y:S05]  /*6780*/  BRA `(.L_x_145) ;  /* 0xffffffe800787947 */ /* 0x000fea000383ffff */
.L_x_92:
[----:B0-----:R0:W1:Y:S02]  /*6790*/  SYNCS.PHASECHK.TRANS64.TRYWAIT P0, [R9+URZ], R4 ;  /* 0x00000004090075a7 */ /* 0x001064000800017f */
[----:B-1----:R-:W-:Y:S05]  /*67a0*/  @!P0 NANOSLEEP.SYNCS 0x989680 ;  /* 0x009896800000895d */ /* 0x002fea0003900000 */
[----:B------:R-:W1:Y:S02]  /*67b0*/  @!P0 SYNCS.PHASECHK.TRANS64 P0, [R9+URZ], R4 ;  /* 0x00000004090085a7 */ /* 0x000e64000800007f */
[----:B-1----:R-:W-:Y:S05]  /*67c0*/  @!P0 BRA `(.L_x_92) ;  /* 0xfffffffc00f08947 */ /* 0x002fea000383ffff */
[----:B------:R-:W-:Y:S05]  /*67d0*/  BRA `(.L_x_146) ;  /* 0xffffffe800887947 */ /* 0x000fea000383ffff */
.L_x_93:
[----:B0-----:R0:W1:Y:S02]  /*67e0*/  SYNCS.PHASECHK.TRANS64.TRYWAIT P0, [R8+URZ], R5 ;  /* 0x00000005080075a7 */ /* 0x001064000800017f */
[----:B-1----:R-:W-:Y:S05]  /*67f0*/  @!P0 NANOSLEEP.SYNCS 0x989680 ;  /* 0x009896800000895d */ /* 0x002fea0003900000 */
[----:B------:R-:W1:Y:S02]  /*6800*/  @!P0 SYNCS.PHASECHK.TRANS64 P0, [R8+URZ], R5 ;  /* 0x00000005080085a7 */ /* 0x000e64000800007f */
[----:B-1----:R-:W-:Y:S05]  /*6810*/  @!P0 BRA `(.L_x_93) ;  /* 0xfffffffc00f08947 */ /* 0x002fea000383ffff */
[----:B------:R-:W-:Y:S05]  /*6820*/  BRA `(.L_x_147) ;  /* 0xffffffe800987947 */ /* 0x000fea000383ffff */
.L_x_94:
[----:B0-----:R0:W1:Y:S02]  /*6830*/  SYNCS.PHASECHK.TRANS64.TRYWAIT P0, [R9+URZ], R4 ;  /* 0x00000004090075a7 */ /* 0x001064000800017f */
[----:B-1----:R-:W-:Y:S05]  /*6840*/  @!P0 NANOSLEEP.SYNCS 0x989680 ;  /* 0x009896800000895d */ /* 0x002fea0003900000 */
[----:B------:R-:W1:Y:S02]  /*6850*/  @!P0 SYNCS.PHASECHK.TRANS64 P0, [R9+URZ], R4 ;  /* 0x00000004090085a7 */ /* 0x000e64000800007f */
[----:B-1----:R-:W-:Y:S05]  /*6860*/  @!P0 BRA `(.L_x_94) ;  /* 0xfffffffc00f08947 */ /* 0x002fea000383ffff */
[----:B------:R-:W-:Y:S05]  /*6870*/  BRA `(.L_x_148) ;  /* 0xffffffe800a87947 */ /* 0x000fea000383ffff */
.L_x_95:
[----:B0-----:R0:W1:Y:S02]  /*6880*/  SYNCS.PHASECHK.TRANS64.TRYWAIT P0, [R8+URZ], R5 ;  /* 0x00000005080075a7 */ /* 0x001064000800017f */
[----:B-1----:R-:W-:Y:S05]  /*6890*/  @!P0 NANOSLEEP.SYNCS 0x989680 ;  /* 0x009896800000895d */ /* 0x002fea0003900000 */
[----:B------:R-:W1:Y:S02]  /*68a0*/  @!P0 SYNCS.PHASECHK.TRANS64 P0, [R8+URZ], R5 ;  /* 0x00000005080085a7 */ /* 0x000e64000800007f */
[----:B-1----:R-:W-:Y:S05]  /*68b0*/  @!P0 BRA `(.L_x_95) ;  /* 0xfffffffc00f08947 */ /* 0x002fea000383ffff */
[----:B------:R-:W-:Y:S05]  /*68c0*/  BRA `(.L_x_149) ;  /* 0xffffffe800b87947 */ /* 0x000fea000383ffff */
.L_x_96:
[----:B0-----:R0:W1:Y:S02]  /*68d0*/  SYNCS.PHASECHK.TRANS64.TRYWAIT P0, [R9+URZ], R4 ;  /* 0x00000004090075a7 */ /* 0x001064000800017f */
[----:B-1----:R-:W-:Y:S05]  /*68e0*/  @!P0 NANOSLEEP.SYNCS 0x989680 ;  /* 0x009896800000895d */ /* 0x002fea0003900000 */
[----:B------:R-:W1:Y:S02]  /*68f0*/  @!P0 SYNCS.PHASECHK.TRANS64 P0, [R9+URZ], R4 ;  /* 0x00000004090085a7 */ /* 0x000e64000800007f */
[----:B-1----:R-:W-:Y:S05]  /*6900*/  @!P0 BRA `(.L_x_96) ;  /* 0xfffffffc00f08947 */ /* 0x002fea000383ffff */
[----:B------:R-:W-:Y:S05]  /*6910*/  BRA `(.L_x_150) ;  /* 0xffffffe800c87947 */ /* 0x000fea000383ffff */
.L_x_97:
[----:B0-----:R0:W1:Y:S02]  /*6920*/  SYNCS.PHASECHK.TRANS64.TRYWAIT P0, [R8+URZ], R5 ;  /* 0x00000005080075a7 */ /* 0x001064000800017f */
[----:B-1----:R-:W-:Y:S05]  /*6930*/  @!P0 NANOSLEEP.SYNCS 0x989680 ;  /* 0x009896800000895d */ /* 0x002fea0003900000 */
[----:B------:R-:W1:Y:S02]  /*6940*/  @!P0 SYNCS.PHASECHK.TRANS64 P0, [R8+URZ], R5 ;  /* 0x00000005080085a7 */ /* 0x000e64000800007f */
[----:B-1----:R-:W-:Y:S05]  /*6950*/  @!P0 BRA `(.L_x_97) ;  /* 0xfffffffc00f08947 */ /* 0x002fea000383ffff */
[----:B------:R-:W-:Y:S05]  /*6960*/  BRA `(.L_x_151) ;  /* 0xffffffe800d87947 */ /* 0x000fea000383ffff */
.L_x_98:
[----:B0-----:R0:W1:Y:S02]  /*6970*/  SYNCS.PHASECHK.TRANS64.TRYWAIT P0, [R9+URZ], R4 ;  /* 0x00000004090075a7 */ /* 0x001064000800017f */
[----:B-1----:R-:W-:Y:S05]  /*6980*/  @!P0 NANOSLEEP.SYNCS 0x989680 ;  /* 0x009896800000895d */ /* 0x002fea0003900000 */
[----:B------:R-:W1:Y:S02]  /*6990*/  @!P0 SYNCS.PHASECHK.TRANS64 P0, [R9+URZ], R4 ;  /* 0x00000004090085a7 */ /* 0x000e64000800007f */
[----:B-1----:R-:W-:Y:S05]  /*69a0*/  @!P0 BRA `(.L_x_98) ;  /* 0xfffffffc00f08947 */ /* 0x002fea000383ffff */
[----:B------:R-:W-:Y:S05]  /*69b0*/  BRA `(.L_x_152) ;  /* 0xffffffe800e87947 */ /* 0x000fea000383ffff */
.L_x_99:
[----:B0-----:R0:W1:Y:S02]  /*69c0*/  SYNCS.PHASECHK.TRANS64.TRYWAIT P0, [R8+URZ], R5 ;  /* 0x00000005080075a7 */ /* 0x001064000800017f */
[----:B-1----:R-:W-:Y:S05]  /*69d0*/  @!P0 NANOSLEEP.SYNCS 0x989680 ;  /* 0x009896800000895d */ /* 0x002fea0003900000 */
[----:B------:R-:W1:Y:S02]  /*69e0*/  @!P0 SYNCS.PHASECHK.TRANS64 P0, [R8+URZ], R5 ;  /* 0x00000005080085a7 */ /* 0x000e64000800007f */
[----:B-1----:R-:W-:Y:S05]  /*69f0*/  @!P0 BRA `(.L_x_99) ;  /* 0xfffffffc00f08947 */ /* 0x002fea000383ffff */
[----:B------:R-:W-:Y:S05]  /*6a00*/  BRA `(.L_x_153) ;  /* 0xffffffe800f87947 */ /* 0x000fea000383ffff */
.L_x_100:
[----:B0-----:R0:W1:Y:S02]  /*6a10*/  SYNCS.PHASECHK.TRANS64.TRYWAIT P0, [R9+URZ], R4 ;  /* 0x00000004090075a7 */ /* 0x001064000800017f */
[----:B-1----:R-:W-:Y:S05]  /*6a20*/  @!P0 NANOSLEEP.SYNCS 0x989680 ;  /* 0x009896800000895d */ /* 0x002fea0003900000 */
[----:B------:R-:W1:Y:S02]  /*6a30*/  @!P0 SYNCS.PHASECHK.TRANS64 P0, [R9+URZ], R4 ;  /* 0x00000004090085a7 */ /* 0x000e64000800007f */
[----:B-1----:R-:W-:Y:S05]  /*6a40*/  @!P0 BRA `(.L_x_100) ;  /* 0xfffffffc00f08947 */ /* 0x002fea000383ffff */
[----:B------:R-:W-:Y:S05]  /*6a50*/  BRA `(.L_x_154) ;  /* 0xffffffec00087947 */ /* 0x000fea000383ffff */
.L_x_101:
[----:B0-----:R0:W1:Y:S02]  /*6a60*/  SYNCS.PHASECHK.TRANS64.TRYWAIT P0, [R8+URZ], R5 ;  /* 0x00000005080075a7 */ /* 0x001064000800017f */
[----:B-1----:R-:W-:Y:S05]  /*6a70*/  @!P0 NANOSLEEP.SYNCS 0x989680 ;  /* 0x009896800000895d */ /* 0x002fea0003900000 */
[----:B------:R-:W1:Y:S02]  /*6a80*/  @!P0 SYNCS.PHASECHK.TRANS64 P0, [R8+URZ], R5 ;  /* 0x00000005080085a7 */ /* 0x000e64000800007f */
[----:B-1----:R-:W-:Y:S05]  /*6a90*/  @!P0 BRA `(.L_x_101) ;  /* 0xfffffffc00f08947 */ /* 0x002fea000383ffff */
[----:B------:R-:W-:Y:S05]  /*6aa0*/  BRA `(.L_x_155) ;  /* 0xffffffec00187947 */ /* 0x000fea000383ffff */
.L_x_102:
[----:B0-----:R0:W1:Y:S02]  /*6ab0*/  SYNCS.PHASECHK.TRANS64.TRYWAIT P0, [R9+URZ], R4 ;  /* 0x00000004090075a7 */ /* 0x001064000800017f */
[----:B-1----:R-:W-:Y:S05]  /*6ac0*/  @!P0 NANOSLEEP.SYNCS 0x989680 ;  /* 0x009896800000895d */ /* 0x002fea0003900000 */
[----:B------:R-:W1:Y:S02]  /*6ad0*/  @!P0 SYNCS.PHASECHK.TRANS64 P0, [R9+URZ], R4 ;  /* 0x00000004090085a7 */ /* 0x000e64000800007f */
[----:B-1----:R-:W-:Y:S05]  /*6ae0*/  @!P0 BRA `(.L_x_102) ;  /* 0xfffffffc00f08947 */ /* 0x002fea000383ffff */
[----:B------:R-:W-:Y:S05]  /*6af0*/  BRA `(.L_x_156) ;  /* 0xffffffec00287947 */ /* 0x000fea000383ffff */
.L_x_103:
[----:B0-----:R0:W1:Y:S02]  /*6b00*/  SYNCS.PHASECHK.TRANS64.TRYWAIT P0, [R8+URZ], R5 ;  /* 0x00000005080075a7 */ /* 0x001064000800017f */
[----:B-1----:R-:W-:Y:S05]  /*6b10*/  @!P0 NANOSLEEP.SYNCS 0x989680 ;  /* 0x009896800000895d */ /* 0x002fea0003900000 */
[----:B------:R-:W1:Y:S02]  /*6b20*/  @!P0 SYNCS.PHASECHK.TRANS64 P0, [R8+URZ], R5 ;  /* 0x00000005080085a7 */ /* 0x000e64000800007f */
[----:B-1----:R-:W-:Y:S05]  /*6b30*/  @!P0 BRA `(.L_x_103) ;  /* 0xfffffffc00f08947 */ /* 0x002fea000383ffff */
[----:B------:R-:W-:Y:S05]  /*6b40*/  BRA `(.L_x_157) ;  /* 0xffffffec00387947 */ /* 0x000fea000383ffff */
.L_x_104:
[----:B0-----:R0:W1:Y:S02]  /*6b50*/  SYNCS.PHASECHK.TRANS64.TRYWAIT P0, [R9+URZ], R4 ;  /* 0x00000004090075a7 */ /* 0x001064000800017f */
[----:B-1----:R-:W-:Y:S05]  /*6b60*/  @!P0 NANOSLEEP.SYNCS 0x989680 ;  /* 0x009896800000895d */ /* 0x002fea0003900000 */
[----:B------:R-:W1:Y:S02]  /*6b70*/  @!P0 SYNCS.PHASECHK.TRANS64 P0, [R9+URZ], R4 ;  /* 0x00000004090085a7 */ /* 0x000e64000800007f */
[----:B-1----:R-:W-:Y:S05]  /*6b80*/  @!P0 BRA `(.L_x_104) ;  /* 0xfffffffc00f08947 */ /* 0x002fea000383ffff */
[----:B------:R-:W-:Y:S05]  /*6b90*/  BRA `(.L_x_158) ;  /* 0xffffffec00487947 */ /* 0x000fea000383ffff */
.L_x_105:
[----:B0-----:R0:W1:Y:S02]  /*6ba0*/  SYNCS.PHASECHK.TRANS64.TRYWAIT P0, [R8+URZ], R5 ;  /* 0x00000005080075a7 */ /* 0x001064000800017f */
[----:B-1----:R-:W-:Y:S05]  /*6bb0*/  @!P0 NANOSLEEP.SYNCS 0x989680 ;  /* 0x009896800000895d */ /* 0x002fea0003900000 */
[----:B------:R-:W1:Y:S02]  /*6bc0*/  @!P0 SYNCS.PHASECHK.TRANS64 P0, [R8+URZ], R5 ;  /* 0x00000005080085a7 */ /* 0x000e64000800007f */
[----:B-1----:R-:W-:Y:S05]  /*6bd0*/  @!P0 BRA `(.L_x_105) ;  /* 0xfffffffc00f08947 */ /* 0x002fea000383ffff */
[----:B------:R-:W-:Y:S05]  /*6be0*/  BRA `(.L_x_159) ;  /* 0xffffffec00587947 */ /* 0x000fea000383ffff */
.L_x_106:
[----:B0-----:R0:W1:Y:S02]  /*6bf0*/  SYNCS.PHASECHK.TRANS64.TRYWAIT P0, [R9+URZ], R4 ;  /* 0x00000004090075a7 */ /* 0x001064000800017f */
[----:B-1----:R-:W-:Y:S05]  /*6c00*/  @!P0 NANOSLEEP.SYNCS 0x989680 ;  /* 0x009896800000895d */ /* 0x002fea0003900000 */
[----:B------:R-:W1:Y:S02]  /*6c10*/  @!P0 SYNCS.PHASECHK.TRANS64 P0, [R9+URZ], R4 ;  /* 0x00000004090085a7 */ /* 0x000e64000800007f */
[----:B-1----:R-:W-:Y:S05]  /*6c20*/  @!P0 BRA `(.L_x_106) ;  /* 0xfffffffc00f08947 */ /* 0x002fea000383ffff */
[----:B------:R-:W-:Y:S05]  /*6c30*/  BRA `(.L_x_160) ;  /* 0xffffffec00687947 */ /* 0x000fea000383ffff */
.L_x_107:
[----:B0-----:R0:W1:Y:S02]  /*6c40*/  SYNCS.PHASECHK.TRANS64.TRYWAIT P0, [R8+URZ], R5 ;  /* 0x00000005080075a7 */ /* 0x001064000800017f */
[----:B-1----:R-:W-:Y:S05]  /*6c50*/  @!P0 NANOSLEEP.SYNCS 0x989680 ;  /* 0x009896800000895d */ /* 0x002fea0003900000 */
[----:B------:R-:W1:Y:S02]  /*6c60*/  @!P0 SYNCS.PHASECHK.TRANS64 P0, [R8+URZ], R5 ;  /* 0x00000005080085a7 */ /* 0x000e64000800007f */
[----:B-1----:R-:W-:Y:S05]  /*6c70*/  @!P0 BRA `(.L_x_107) ;  /* 0xfffffffc00f08947 */ /* 0x002fea000383ffff */
[----:B------:R-:W-:Y:S05]  /*6c80*/  BRA `(.L_x_161) ;  /* 0xffffffec00787947 */ /* 0x000fea000383ffff */
.L_x_108:
[----:B0-----:R0:W1:Y:S02]  /*6c90*/  SYNCS.PHASECHK.TRANS64.TRYWAIT P0, [R9+URZ], R4 ;  /* 0x00000004090075a7 */ /* 0x001064000800017f */
[----:B-1----:R-:W-:Y:S05]  /*6ca0*/  @!P0 NANOSLEEP.SYNCS 0x989680 ;  /* 0x009896800000895d */ /* 0x002fea0003900000 */
[----:B------:R-:W1:Y:S02]  /*6cb0*/  @!P0 SYNCS.PHASECHK.TRANS64 P0, [R9+URZ], R4 ;  /* 0x00000004090085a7 */ /* 0x000e64000800007f */
[----:B-1----:R-:W-:Y:S05]  /*6cc0*/  @!P0 BRA `(.L_x_108) ;  /* 0xfffffffc00f08947 */ /* 0x002fea000383ffff */
[----:B------:R-:W-:Y:S05]  /*6cd0*/  BRA `(.L_x_162) ;  /* 0xffffffec00887947 */ /* 0x000fea000383ffff */
.L_x_109:
[----:B0-----:R0:W1:Y:S02]  /*6ce0*/  SYNCS.PHASECHK.TRANS64.TRYWAIT P0, [R8+URZ], R5 ;  /* 0x00000005080075a7 */ /* 0x001064000800017f */
[----:B-1----:R-:W-:Y:S05]  /*6cf0*/  @!P0 NANOSLEEP.SYNCS 0x989680 ;  /* 0x009896800000895d */ /* 0x002fea0003900000 */
[----:B------:R-:W1:Y:S02]  /*6d00*/  @!P0 SYNCS.PHASECHK.TRANS64 P0, [R8+URZ], R5 ;  /* 0x00000005080085a7 */ /* 0x000e64000800007f */
[----:B-1----:R-:W-:Y:S05]  /*6d10*/  @!P0 BRA `(.L_x_109) ;  /* 0xfffffffc00f08947 */ /* 0x002fea000383ffff */
[----:B------:R-:W-:Y:S05]  /*6d20*/  BRA `(.L_x_163) ;  /* 0xffffffec00987947 */ /* 0x000fea000383ffff */
.L_x_110:
[----:B0-----:R0:W1:Y:S02]  /*6d30*/  SYNCS.PHASECHK.TRANS64.TRYWAIT P0, [R9+URZ], R4 ;  /* 0x00000004090075a7 */ /* 0x001064000800017f */
[----:B-1----:R-:W-:Y:S05]  /*6d40*/  @!P0 NANOSLEEP.SYNCS 0x989680 ;  /* 0x009896800000895d */ /* 0x002fea0003900000 */
[----:B------:R-:W1:Y:S02]  /*6d50*/  @!P0 SYNCS.PHASECHK.TRANS64 P0, [R9+URZ], R4 ;  /* 0x00000004090085a7 */ /* 0x000e64000800007f */
[----:B-1----:R-:W-:Y:S05]  /*6d60*/  @!P0 BRA `(.L_x_110) ;  /* 0xfffffffc00f08947 */ /* 0x002fea000383ffff */
[----:B------:R-:W-:Y:S05]  /*6d70*/  BRA `(.L_x_164) ;  /* 0xffffffec00a87947 */ /* 0x000fea000383ffff */
.L_x_111:
[----:B0-----:R0:W1:Y:S02]  /*6d80*/  SYNCS.PHASECHK.TRANS64.TRYWAIT P0, [R8+URZ], R5 ;  /* 0x00000005080075a7 */ /* 0x001064000800017f */
[----:B-1----:R-:W-:Y:S05]  /*6d90*/  @!P0 NANOSLEEP.SYNCS 0x989680 ;  /* 0x009896800000895d */ /* 0x002fea0003900000 */
[----:B------:R-:W1:Y:S02]  /*6da0*/  @!P0 SYNCS.PHASECHK.TRANS64 P0, [R8+URZ], R5 ;  /* 0x00000005080085a7 */ /* 0x000e64000800007f */
[----:B-1----:R-:W-:Y:S05]  /*6db0*/  @!P0 BRA `(.L_x_111) ;  /* 0xfffffffc00f08947 */ /* 0x002fea000383ffff */
[----:B------:R-:W-:Y:S05]  /*6dc0*/  BRA `(.L_x_165) ;  /* 0xffffffec00b87947 */ /* 0x000fea000383ffff */
.L_x_112:
[----:B-1----:R1:W2:Y:S02]  /*6dd0*/  SYNCS.PHASECHK.TRANS64.TRYWAIT P0, [R11+URZ], R6 ;  /* 0x000000060b0075a7 */ /* 0x0022a4000800017f */
[----:B--2---:R-:W-:Y:S05]  /*6de0*/  @!P0 NANOSLEEP.SYNCS 0x989680 ;  /* 0x009896800000895d */ /* 0x004fea0003900000 */
[----:B------:R-:W2:Y:S02]  /*6df0*/  @!P0 SYNCS.PHASECHK.TRANS64 P0, [R11+URZ], R6 ;  /* 0x000000060b0085a7 */ /* 0x000ea4000800007f */
[----:B--2---:R-:W-:Y:S05]  /*6e00*/  @!P0 BRA `(.L_x_112) ;  /* 0xfffffffc00f08947 */ /* 0x004fea000383ffff */
[----:B------:R-:W-:Y:S05]  /*6e10*/  BRA `(.L_x_166) ;  /* 0xffffffec00c07947 */ /* 0x000fea000383ffff */
.L_x_167:
[----:B------:R-:W-:-:S00]  /*6e20*/  BRA `(.L_x_167) ;  /* 0xfffffffc00fc7947 */ /* 0x000fc0000383ffff */
[----:B------:R-:W-:-:S00]  /*6e30*/  NOP ;  /* 0x0000000000007918 */ /* 0x000fc00000000000 */
        /* <DEDUP_REMOVED lines=12> */
.L_x_168:


//--------------------- .nv.global.init           --------------------------
	.section	.nv.global.init,"aw",@progbits
.nv.global.init:
	.type		$str$22,@object
	.size		$str$22,($str$23 - $str$22)
$str$22:
        /*0000*/ 	.byte	0x6b, 0x5f, 0x74, 0x69, 0x6c, 0x65, 0x5f, 0x63, 0x6f, 0x75, 0x6e, 0x74, 0x20, 0x3e, 0x3d, 0x20
        /*0010*/ 	.byte	0x31, 0x00
	.type		$str$23,@object
	.size		$str$23,(__unnamed_1 - $str$23)
$str$23:
        /*0012*/ 	.byte	0x2f, 0x74, 0x6d, 0x70, 0x2f, 0x63, 0x75, 0x74, 0x6c, 0x61, 0x73, 0x73, 0x5f, 0x73, 0x77, 0x65
        /*0022*/ 	.byte	0x65, 0x70, 0x5f, 0x73, 0x72, 0x63, 0x2f, 0x69, 0x6e, 0x63, 0x6c, 0x75, 0x64, 0x65, 0x2f, 0x63
        /*0032*/ 	.byte	0x75, 0x74, 0x6c, 0x61, 0x73, 0x73, 0x2f, 0x67, 0x65, 0x6d, 0x6d, 0x2f, 0x63, 0x6f, 0x6c, 0x6c
        /*0042*/ 	.byte	0x65, 0x63, 0x74, 0x69, 0x76, 0x65, 0x2f, 0x73, 0x6d, 0x39, 0x30, 0x5f, 0x6d, 0x6d, 0x61, 0x5f
        /*0052*/ 	.byte	0x74, 0x6d, 0x61, 0x5f, 0x67, 0x6d, 0x6d, 0x61, 0x5f, 0x73, 0x73, 0x5f, 0x77, 0x61, 0x72, 0x70
        /*0062*/ 	.byte	0x73, 0x70, 0x65, 0x63, 0x69, 0x61, 0x6c, 0x69, 0x7a, 0x65, 0x64, 0x2e, 0x68, 0x70, 0x70, 0x00
	.type		__unnamed_1,@object
	.size		__unnamed_1,(.L_0 - __unnamed_1)
__unnamed_1:
        /*0072*/ 	.byte	0x76, 0x6f, 0x69, 0x64, 0x20, 0x63, 0x75, 0x74, 0x6c, 0x61, 0x73, 0x73, 0x3a, 0x3a, 0x67, 0x65
        /* <DEDUP_REMOVED lines=179> */
        /*0bb2*/ 	.byte	0x74, 0x65, 0x3a, 0x3a, 0x69, 0x64, 0x65, 0x6e, 0x74, 0x69, 0x74, 0x79, 0x5d, 0x00
.L_0:


//--------------------- .nv.shared._ZN7cutlass13device_kernelINS_4gemm6kernel13GemmUniversalIN4cute5tupleIJiiiiEEENS1_10collective13CollectiveMmaINS1_34MainloopSm90TmaGmmaWarpSpecializedILi45ENS5_IJNS4_1CILi1EEESB_SB_EEENS1_32KernelTmaWarpSpecializedPingpongEEENS5_IJNSA_ILi64EEENSA_ILi16EEENSA_ILi32EEEEEENS_10bfloat16_tENS5_IJlSB_lEEESJ_SK_NS4_8TiledMMAINS4_8MMA_AtomIJNS4_4SM904GMMA27MMA_64x16x16_F32BF16BF16_SSILNSO_5MajorE0ELSQ_0ELNSO_7ScaleInE1ELSR_1EEEEEENS4_6LayoutISC_NS5_IJNSA_ILi0EEESV_SV_EEEEENS5_IJNS4_10UnderscoreESY_SY_EEEEENS4_13SM90_TMA_LOADENS4_14ComposedLayoutINS4_7SwizzleILi2ELi4ELi3EEENS4_18smem_ptr_flag_bitsILi16EEENSU_INS5_IJNSA_ILi8EEESH_EEENS5_IJSH_SB_EEEEEEEvNS4_8identityES11_S1B_vS1C_EENS_8epilogue10collective6detail29Sm90TmaWarpSpecializedAdapterINS1F_15DefaultEpilogueISJ_SK_SK_NS1E_6thread17LinearCombinationISJ_Li1EffLNS1J_9ScaleType4KindE0ELNS_15FloatRoundStyleE2ESJ_EENS1_15EpilogueDefaultEEEEEvvEEEEvNT_6ParamsE --------------------------
	.section	.nv.shared._ZN7cutlass13device_kernelINS_4gemm6kernel13GemmUniversalIN4cute5tupleIJiiiiEEENS1_10collective13CollectiveMmaINS1_34MainloopSm90TmaGmmaWarpSpecializedILi45ENS5_IJNS4_1CILi1EEESB_SB_EEENS1_32KernelTmaWarpSpecializedPingpongEEENS5_IJNSA_ILi64EEENSA_ILi16EEENSA_ILi32EEEEEENS_10bfloat16_tENS5_IJlSB_lEEESJ_SK_NS4_8TiledMMAINS4_8MMA_AtomIJNS4_4SM904GMMA27MMA_64x16x16_F32BF16BF16_SSILNSO_5MajorE0ELSQ_0ELNSO_7ScaleInE1ELSR_1EEEEEENS4_6LayoutISC_NS5_IJNSA_ILi0EEESV_SV_EEEEENS5_IJNS4_10UnderscoreESY_SY_EEEEENS4_13SM90_TMA_LOADENS4_14ComposedLayoutINS4_7SwizzleILi2ELi4ELi3EEENS4_18smem_ptr_flag_bitsILi16EEENSU_INS5_IJNSA_ILi8EEESH_EEENS5_IJSH_SB_EEEEEEEvNS4_8identityES11_S1B_vS1C_EENS_8epilogue10collective6detail29Sm90TmaWarpSpecializedAdapterINS1F_15DefaultEpilogueISJ_SK_SK_NS1E_6thread17LinearCombinationISJ_Li1EffLNS1J_9ScaleType4KindE0ELNS_15FloatRoundStyleE2ESJ_EENS1_15EpilogueDefaultEEEEEvvEEEEvNT_6ParamsE,"aw",@nobits
	.sectionflags	@""
	.align	16
	.zero		1024


//--------------------- .nv.shared.reserved.0     --------------------------
	.section	.nv.shared.reserved.0,"aw",@nobits
	.weak		__nv_reservedSMEM_offset_0_alias
	.size		__nv_reservedSMEM_offset_0_alias, 0, 0
	.other		__nv_reservedSMEM_offset_0_alias,@"STO_CUDA_RESERVED_SHARED STV_DEFAULT"
__nv_reservedSMEM_offset_0_alias:
	.zero		0


//--------------------- .nv.global                --------------------------
	.section	.nv.global,"aw",@nobits
.nv.global:
	.type		_ZN39_INTERNAL_b32622f6_4_k_cu_1e11cd23_55704cute1_E,@object
	.size		_ZN39_INTERNAL_b32622f6_4_k_cu_1e11cd23_55704cute1_E,(_ZN39_INTERNAL_b32622f6_4_k_cu_1e11cd23_55704cuda3std3__45__cpo6cbeginE - _ZN39_INTERNAL_b32622f6_4_k_cu_1e11cd23_55704cute1_E)
_ZN39_INTERNAL_b32622f6_4_k_cu_1e11cd23_55704cute1_E:
	.zero		1
	.type		_ZN39_INTERNAL_b32622f6_4_k_cu_1e11cd23_55704cuda3std3__45__cpo6cbeginE,@object
	.size		_ZN39_INTERNAL_b32622f6_4_k_cu_1e11cd23_55704cuda3std3__45__cpo6cbeginE,(_ZN39_INTERNAL_b32622f6_4_k_cu_1e11cd23_55704cuda3std3__48in_placeE - _ZN39_INTERNAL_b32622f6_4_k_cu_1e11cd23_55704cuda3std3__45__cpo6cbeginE)
_ZN39_INTERNAL_b32622f6_4_k_cu_1e11cd23_55704cuda3std3__45__cpo6cbeginE:
	.zero		1
	.type		_ZN39_INTERNAL_b32622f6_4_k_cu_1e11cd23_55704cuda3std3__48in_placeE,@object
	.size		_ZN39_INTERNAL_b32622f6_4_k_cu_1e11cd23_55704cuda3std3__48in_placeE,(_ZN39_INTERNAL_b32622f6_4_k_cu_1e11cd23_55704cuda3std6ranges3__45__cpo9iter_moveE - _ZN39_INTERNAL_b32622f6_4_k_cu_1e11cd23_55704cuda3std3__48in_placeE)
_ZN39_INTERNAL_b32622f6_4_k_cu_1e11cd23_55704cuda3std3__48in_placeE:
	.zero		1
	.type		_ZN39_INTERNAL_b32622f6_4_k_cu_1e11cd23_55704cuda3std6ranges3__45__cpo9iter_moveE,@object
	.size		_ZN39_INTERNAL_b32622f6_4_k_cu_1e11cd23_55704cuda3std6ranges3__45__cpo9iter_moveE,(_ZN39_INTERNAL_b32622f6_4_k_cu_1e11cd23_55704cuda3std3__45__cpo5beginE - _ZN39_INTERNAL_b32622f6_4_k_cu_1e11cd23_55704cuda3std6ranges3__45__cpo9iter_moveE)
_ZN39_INTERNAL_b32622f6_4_k_cu_1e11cd23_55704cuda3std6ranges3__45__cpo9iter_moveE:
	.zero		1
	.type		_ZN39_INTERNAL_b32622f6_4_k_cu_1e11cd23_55704cuda3std3__45__cpo5beginE,@object
	.size		_ZN39_INTERNAL_b32622f6_4_k_cu_1e11cd23_55704cuda3std3__45__cpo5beginE,(_ZN39_INTERNAL_b32622f6_4_k_cu_1e11cd23_55704cuda3std3__441_GLOBAL__N__b32622f6_4_k_cu_1e11cd23_55706ignoreE - _ZN39_INTERNAL_b32622f6_4_k_cu_1e11cd23_55704cuda3std3__45__cpo5beginE)
_ZN39_INTERNAL_b32622f6_4_k_cu_1e11cd23_55704cuda3std3__45__cpo5beginE:
	.zero		1
	.type		_ZN39_INTERNAL_b32622f6_4_k_cu_1e11cd23_55704cuda3std3__441_GLOBAL__N__b32622f6_4_k_cu_1e11cd23_55706ignoreE,@object
	.size		_ZN39_INTERNAL_b32622f6_4_k_cu_1e11cd23_55704cuda3std3__441_GLOBAL__N__b32622f6_4_k_cu_1e11cd23_55706ignoreE,(_ZN39_INTERNAL_b32622f6_4_k_cu_1e11cd23_55704cute7productE - _ZN39_INTERNAL_b32622f6_4_k_cu_1e11cd23_55704cuda3std3__441_GLOBAL__N__b32622f6_4_k_cu_1e11cd23_55706ignoreE)
_ZN39_INTERNAL_b32622f6_4_k_cu_1e11cd23_55704cuda3std3__441_GLOBAL__N__b32622f6_4_k_cu_1e11cd23_55706ignoreE:
	.zero		1
	.type		_ZN39_INTERNAL_b32622f6_4_k_cu_1e11cd23_55704cute7productE,@object
	.size		_ZN39_INTERNAL_b32622f6_4_k_cu_1e11cd23_55704cute7productE,(_ZN39_INTERNAL_b32622f6_4_k_cu_1e11cd23_55704cuda3std3__45__cpo3endE - _ZN39_INTERNAL_b32622f6_4_k_cu_1e11cd23_55704cute7productE)
_ZN39_INTERNAL_b32622f6_4_k_cu_1e11cd23_55704cute7productE:
	.zero		1
	.type		_ZN39_INTERNAL_b32622f6_4_k_cu_1e11cd23_55704cuda3std3__45__cpo3endE,@object
	.size		_ZN39_INTERNAL_b32622f6_4_k_cu_1e11cd23_55704cuda3std3__45__cpo3endE,(_ZN39_INTERNAL_b32622f6_4_k_cu_1e11cd23_55704cuda3std3__419piecewise_constructE - _ZN39_INTERNAL_b32622f6_4_k_cu_1e11cd23_55704cuda3std3__45__cpo3endE)
_ZN39_INTERNAL_b32622f6_4_k_cu_1e11cd23_55704cuda3std3__45__cpo3endE:
	.zero		1
	.type		_ZN39_INTERNAL_b32622f6_4_k_cu_1e11cd23_55704cuda3std3__419piecewise_constructE,@object
	.size		_ZN39_INTERNAL_b32622f6_4_k_cu_1e11cd23_55704cuda3std3__419piecewise_constructE,(_ZN39_INTERNAL_b32622f6_4_k_cu_1e11cd23_55704cuda3std3__45__cpo4cendE - _ZN39_INTERNAL_b32622f6_4_k_cu_1e11cd23_55704cuda3std3__419piecewise_constructE)
_ZN39_INTERNAL_b32622f6_4_k_cu_1e11cd23_55704cuda3std3__419piecewise_constructE:
	.zero		1
	.type		_ZN39_INTERNAL_b32622f6_4_k_cu_1e11cd23_55704cuda3std3__45__cpo4cendE,@object
	.size		_ZN39_INTERNAL_b32622f6_4_k_cu_1e11cd23_55704cuda3std3__45__cpo4cendE,(_ZN39_INTERNAL_b32622f6_4_k_cu_1e11cd23_55704cuda3std6ranges3__45__cpo4swapE - _ZN39_INTERNAL_b32622f6_4_k_cu_1e11cd23_55704cuda3std3__45__cpo4cendE)
_ZN39_INTERNAL_b32622f6_4_k_cu_1e11cd23_55704cuda3std3__45__cpo4cendE:
	.zero		1
	.type		_ZN39_INTERNAL_b32622f6_4_k_cu_1e11cd23_55704cuda3std6ranges3__45__cpo4swapE,@object
	.size		_ZN39_INTERNAL_b32622f6_4_k_cu_1e11cd23_55704cuda3std6ranges3__45__cpo4swapE,(.L_8 - _ZN39_INTERNAL_b32622f6_4_k_cu_1e11cd23_55704cuda3std6ranges3__45__cpo4swapE)
_ZN39_INTERNAL_b32622f6_4_k_cu_1e11cd23_55704cuda3std6ranges3__45__cpo4swapE:
	.zero		1
.L_8:


//--------------------- .nv.constant0._ZN7cutlass13device_kernelINS_4gemm6kernel13GemmUniversalIN4cute5tupleIJiiiiEEENS1_10collective13CollectiveMmaINS1_34MainloopSm90TmaGmmaWarpSpecializedILi45ENS5_IJNS4_1CILi1EEESB_SB_EEENS1_32KernelTmaWarpSpecializedPingpongEEENS5_IJNSA_ILi64EEENSA_ILi16EEENSA_ILi32EEEEEENS_10bfloat16_tENS5_IJlSB_lEEESJ_SK_NS4_8TiledMMAINS4_8MMA_AtomIJNS4_4SM904GMMA27MMA_64x16x16_F32BF16BF16_SSILNSO_5MajorE0ELSQ_0ELNSO_7ScaleInE1ELSR_1EEEEEENS4_6LayoutISC_NS5_IJNSA_ILi0EEESV_SV_EEEEENS5_IJNS4_10UnderscoreESY_SY_EEEEENS4_13SM90_TMA_LOADENS4_14ComposedLayoutINS4_7SwizzleILi2ELi4ELi3EEENS4_18smem_ptr_flag_bitsILi16EEENSU_INS5_IJNSA_ILi8EEESH_EEENS5_IJSH_SB_EEEEEEEvNS4_8identityES11_S1B_vS1C_EENS_8epilogue10collective6detail29Sm90TmaWarpSpecializedAdapterINS1F_15DefaultEpilogueISJ_SK_SK_NS1E_6thread17LinearCombinationISJ_Li1EffLNS1J_9ScaleType4KindE0ELNS_15FloatRoundStyleE2ESJ_EENS1_15EpilogueDefaultEEEEEvvEEEEvNT_6ParamsE --------------------------
	.section	.nv.constant0._ZN7cutlass13device_kernelINS_4gemm6kernel13GemmUniversalIN4cute5tupleIJiiiiEEENS1_10collective13CollectiveMmaINS1_34MainloopSm90TmaGmmaWarpSpecializedILi45ENS5_IJNS4_1CILi1EEESB_SB_EEENS1_32KernelTmaWarpSpecializedPingpongEEENS5_IJNSA_ILi64EEENSA_ILi16EEENSA_ILi32EEEEEENS_10bfloat16_tENS5_IJlSB_lEEESJ_SK_NS4_8TiledMMAINS4_8MMA_AtomIJNS4_4SM904GMMA27MMA_64x16x16_F32BF16BF16_SSILNSO_5MajorE0ELSQ_0ELNSO_7ScaleInE1ELSR_1EEEEEENS4_6LayoutISC_NS5_IJNSA_ILi0EEESV_SV_EEEEENS5_IJNS4_10UnderscoreESY_SY_EEEEENS4_13SM90_TMA_LOADENS4_14ComposedLayoutINS4_7SwizzleILi2ELi4ELi3EEENS4_18smem_ptr_flag_bitsILi16EEENSU_INS5_IJNSA_ILi8EEESH_EEENS5_IJSH_SB_EEEEEEEvNS4_8identityES11_S1B_vS1C_EENS_8epilogue10collective6detail29Sm90TmaWarpSpecializedAdapterINS1F_15DefaultEpilogueISJ_SK_SK_NS1E_6thread17LinearCombinationISJ_Li1EffLNS1J_9ScaleType4KindE0ELNS_15FloatRoundStyleE2ESJ_EENS1_15EpilogueDefaultEEEEEvvEEEEvNT_6ParamsE,"a",@progbits
	.sectionflags	@""
	.align	4
.nv.constant0._ZN7cutlass13device_kernelINS_4gemm6kernel13GemmUniversalIN4cute5tupleIJiiiiEEENS1_10collective13CollectiveMmaINS1_34MainloopSm90TmaGmmaWarpSpecializedILi45ENS5_IJNS4_1CILi1EEESB_SB_EEENS1_32KernelTmaWarpSpecializedPingpongEEENS5_IJNSA_ILi64EEENSA_ILi16EEENSA_ILi32EEEEEENS_10bfloat16_tENS5_IJlSB_lEEESJ_SK_NS4_8TiledMMAINS4_8MMA_AtomIJNS4_4SM904GMMA27MMA_64x16x16_F32BF16BF16_SSILNSO_5MajorE0ELSQ_0ELNSO_7ScaleInE1ELSR_1EEEEEENS4_6LayoutISC_NS5_IJNSA_ILi0EEESV_SV_EEEEENS5_IJNS4_10UnderscoreESY_SY_EEEEENS4_13SM90_TMA_LOADENS4_14ComposedLayoutINS4_7SwizzleILi2ELi4ELi3EEENS4_18smem_ptr_flag_bitsILi16EEENSU_INS5_IJNSA_ILi8EEESH_EEENS5_IJSH_SB_EEEEEEEvNS4_8identityES11_S1B_vS1C_EENS_8epilogue10collective6detail29Sm90TmaWarpSpecializedAdapterINS1F_15DefaultEpilogueISJ_SK_SK_NS1E_6thread17LinearCombinationISJ_Li1EffLNS1J_9ScaleType4KindE0ELNS_15FloatRoundStyleE2ESJ_EENS1_15EpilogueDefaultEEEEEvvEEEEvNT_6ParamsE:
	.zero		1664


//--------------------- SYMBOLS --------------------------

	.type		.nv.reservedSmem.offset0,@object
	.size		.nv.reservedSmem.offset0,0x4
	.type		__assertfail,@function
